//
// Generated by NVIDIA NVVM Compiler
//
// Compiler Build ID: CL-36424714
// Cuda compilation tools, release 13.0, V13.0.88
// Based on NVVM 20.0.0
//

.version 9.0
.target sm_100
.address_size 64

	// .globl	_Z7computefiffiifffffffffffffffPffff
.extern .func  (.param .b32 func_retval0) vprintf
(
	.param .b64 vprintf_param_0,
	.param .b64 vprintf_param_1
)
;
.global .align 1 .b8 $str[7] = {37, 46, 49, 55, 103, 10};

.visible .entry _Z7computefiffiifffffffffffffffPffff(
	.param .f32 _Z7computefiffiifffffffffffffffPffff_param_0,
	.param .u32 _Z7computefiffiifffffffffffffffPffff_param_1,
	.param .f32 _Z7computefiffiifffffffffffffffPffff_param_2,
	.param .f32 _Z7computefiffiifffffffffffffffPffff_param_3,
	.param .u32 _Z7computefiffiifffffffffffffffPffff_param_4,
	.param .u32 _Z7computefiffiifffffffffffffffPffff_param_5,
	.param .f32 _Z7computefiffiifffffffffffffffPffff_param_6,
	.param .f32 _Z7computefiffiifffffffffffffffPffff_param_7,
	.param .f32 _Z7computefiffiifffffffffffffffPffff_param_8,
	.param .f32 _Z7computefiffiifffffffffffffffPffff_param_9,
	.param .f32 _Z7computefiffiifffffffffffffffPffff_param_10,
	.param .f32 _Z7computefiffiifffffffffffffffPffff_param_11,
	.param .f32 _Z7computefiffiifffffffffffffffPffff_param_12,
	.param .f32 _Z7computefiffiifffffffffffffffPffff_param_13,
	.param .f32 _Z7computefiffiifffffffffffffffPffff_param_14,
	.param .f32 _Z7computefiffiifffffffffffffffPffff_param_15,
	.param .f32 _Z7computefiffiifffffffffffffffPffff_param_16,
	.param .f32 _Z7computefiffiifffffffffffffffPffff_param_17,
	.param .f32 _Z7computefiffiifffffffffffffffPffff_param_18,
	.param .f32 _Z7computefiffiifffffffffffffffPffff_param_19,
	.param .f32 _Z7computefiffiifffffffffffffffPffff_param_20,
	.param .u64 .ptr .align 1 _Z7computefiffiifffffffffffffffPffff_param_21,
	.param .f32 _Z7computefiffiifffffffffffffffPffff_param_22,
	.param .f32 _Z7computefiffiifffffffffffffffPffff_param_23,
	.param .f32 _Z7computefiffiifffffffffffffffPffff_param_24
)
{
	.local .align 8 .b8 	__local_depot0[8];
	.reg .b64 	%SP;
	.reg .b64 	%SPL;
	.reg .pred 	%p<77>;
	.reg .b32 	%r<87>;
	.reg .b32 	%f<371>;
	.reg .b64 	%rd<15>;
	.reg .b64 	%fd<2>;

	mov.u64 	%SPL, __local_depot0;
	cvta.local.u64 	%SP, %SPL;
	ld.param.f32 	%f369, [_Z7computefiffiifffffffffffffffPffff_param_0];
	ld.param.u32 	%r38, [_Z7computefiffiifffffffffffffffPffff_param_1];
	ld.param.f32 	%f95, [_Z7computefiffiifffffffffffffffPffff_param_3];
	ld.param.u32 	%r39, [_Z7computefiffiifffffffffffffffPffff_param_4];
	ld.param.u32 	%r40, [_Z7computefiffiifffffffffffffffPffff_param_5];
	ld.param.f32 	%f97, [_Z7computefiffiifffffffffffffffPffff_param_10];
	ld.param.f32 	%f98, [_Z7computefiffiifffffffffffffffPffff_param_11];
	ld.param.f32 	%f99, [_Z7computefiffiifffffffffffffffPffff_param_12];
	ld.param.f32 	%f100, [_Z7computefiffiifffffffffffffffPffff_param_13];
	ld.param.f32 	%f101, [_Z7computefiffiifffffffffffffffPffff_param_14];
	ld.param.f32 	%f102, [_Z7computefiffiifffffffffffffffPffff_param_15];
	ld.param.f32 	%f105, [_Z7computefiffiifffffffffffffffPffff_param_18];
	ld.param.f32 	%f106, [_Z7computefiffiifffffffffffffffPffff_param_19];
	ld.param.f32 	%f107, [_Z7computefiffiifffffffffffffffPffff_param_20];
	ld.param.u64 	%rd2, [_Z7computefiffiifffffffffffffffPffff_param_21];
	ld.param.f32 	%f108, [_Z7computefiffiifffffffffffffffPffff_param_22];
	ld.param.f32 	%f109, [_Z7computefiffiifffffffffffffffPffff_param_23];
	cvta.to.global.u64 	%rd1, %rd2;
	setp.lt.s32 	%p1, %r38, 1;
	@%p1 bra 	$L__BB0_55;
	ld.param.f32 	%f350, [_Z7computefiffiifffffffffffffffPffff_param_24];
	ld.param.f32 	%f349, [_Z7computefiffiifffffffffffffffPffff_param_17];
	ld.param.f32 	%f348, [_Z7computefiffiifffffffffffffffPffff_param_16];
	ld.param.f32 	%f347, [_Z7computefiffiifffffffffffffffPffff_param_9];
	ld.param.f32 	%f346, [_Z7computefiffiifffffffffffffffPffff_param_2];
	div.rn.f32 	%f111, %f346, %f95;
	add.f32 	%f1, %f111, 0f85D3AA90;
	mul.f32 	%f112, %f347, %f97;
	fma.rn.f32 	%f113, %f112, 0f78533DFE, 0f0000000A;
	abs.f32 	%f2, %f113;
	mul.f32 	%f3, %f2, 0f4B000000;
	neg.f32 	%f4, %f2;
	mov.b32 	%r1, %f2;
	add.f32 	%f5, %f2, %f2;
	mov.b32 	%r42, %f3;
	and.b32  	%r2, %r42, -8388608;
	and.b32  	%r43, %r42, 8388607;
	or.b32  	%r44, %r43, 1065353216;
	mov.b32 	%f114, %r44;
	rcp.approx.ftz.f32 	%f6, %f114;
	sub.s32 	%r3, -2055208960, %r2;
	neg.f32 	%f7, %f114;
	mov.b32 	%f115, %r2;
	setp.leu.f32 	%p2, %f2, 0f00000000;
	selp.f32 	%f8, 0f7FFFFFFF, %f115, %p2;
	add.f32 	%f116, %f98, 0f0229AA30;
	add.f32 	%f117, %f116, 0fFA011954;
	mul.f32 	%f118, %f117, 0f00000000;
	mov.f32 	%f119, 0f00000000;
	sub.f32 	%f120, %f119, %f118;
	add.f32 	%f9, %f120, 0f85AE960C;
	add.f32 	%f121, %f101, %f102;
	add.f32 	%f122, %f121, 0f8000007E;
	add.f32 	%f123, %f122, 0f05BACDEC;
	mul.f32 	%f10, %f100, %f123;
	mov.f32 	%f124, 0f7F800000;
	abs.f32 	%f11, %f124;
	abs.f32 	%f12, %f10;
	setp.gt.f32 	%p3, %f12, %f11;
	selp.f32 	%f13, %f12, %f11, %p3;
	selp.f32 	%f14, %f11, %f12, %p3;
	add.f32 	%f15, %f11, %f12;
	abs.f32 	%f16, %f15;
	mul.f32 	%f17, %f348, %f349;
	mul.f32 	%f125, %f17, 0f3F000000;
	cvt.rzi.f32.f32 	%f126, %f125;
	add.f32 	%f127, %f126, %f126;
	sub.f32 	%f128, %f17, %f127;
	abs.f32 	%f18, %f128;
	abs.f32 	%f19, %f17;
	cvt.rmi.f32.f32 	%f20, %f17;
	abs.f32 	%f21, %f9;
	mov.b32 	%r4, %f21;
	and.b32  	%r45, %r4, 8388607;
	or.b32  	%r5, %r45, 1065353216;
	mov.b32 	%f22, %r5;
	add.s32 	%r6, %r4, 192937984;
	mul.f32 	%f129, %f105, 0f79FFB3AE;
	mul.f32 	%f130, %f106, 0f00000000;
	div.rn.f32 	%f131, %f130, 0f3405C44A;
	fma.rn.f32 	%f23, %f129, %f131, 0f00000000;
	sub.f32 	%f24, %f119, %f107;
	abs.f32 	%f25, %f24;
	mov.f32 	%f132, 0f3FB8AA3B;
	mul.rn.f32 	%f133, %f25, %f132;
	cvt.rzi.f32.f32 	%f134, %f133;
	abs.f32 	%f135, %f134;
	setp.gt.f32 	%p4, %f135, 0f42FC0000;
	mov.f32 	%f136, 0f42FC0000;
	copysign.f32 	%f137, %f134, %f136;
	selp.f32 	%f138, %f137, %f134, %p4;
	fma.rn.f32 	%f139, %f138, 0fBF317218, %f25;
	fma.rn.f32 	%f140, %f138, 0f3102E308, %f139;
	mul.f32 	%f26, %f140, 0f3FB8AA3B;
	add.f32 	%f141, %f138, 0f4B40007D;
	mov.b32 	%r46, %f141;
	shl.b32 	%r47, %r46, 23;
	mov.b32 	%f27, %r47;
	mul.f32 	%f142, %f24, %f24;
	fma.rn.f32 	%f143, %f142, 0f363D0ADA, 0f394FFF49;
	fma.rn.f32 	%f144, %f143, %f142, 0f3C08889A;
	fma.rn.f32 	%f145, %f144, %f142, 0f3E2AAAAB;
	mul.f32 	%f146, %f142, %f145;
	fma.rn.f32 	%f28, %f146, %f24, %f24;
	add.f32 	%f29, %f108, 0f00000365;
	mul.f32 	%f30, %f109, %f350;
	and.b32  	%r7, %r40, 7;
	add.s32 	%r8, %r7, -1;
	and.b32  	%r9, %r40, 3;
	and.b32  	%r10, %r39, 3;
	and.b32  	%r11, %r40, 2147483640;
	and.b32  	%r12, %r40, 1;
	and.b32  	%r48, %r39, 2147483644;
	neg.s32 	%r13, %r48;
	mov.b32 	%r77, 0;
	div.rn.f32 	%f168, %f14, %f13;
	ex2.approx.ftz.f32 	%f297, %f26;
	mul.f32 	%f298, %f297, %f27;
$L__BB0_2:
	setp.neu.f32 	%p5, %f369, %f1;
	@%p5 bra 	$L__BB0_54;
	setp.gt.f32 	%p6, %f2, 0f7A181834;
	mov.f32 	%f354, 0f7A181834;
	@%p6 bra 	$L__BB0_16;
	setp.ltu.f32 	%p7, %f3, 0f7A181834;
	@%p7 bra 	$L__BB0_11;
	mov.f32 	%f148, 0f7A181834;
	div.approx.f32 	%f149, %f148, %f2;
	cvt.rzi.f32.f32 	%f352, %f149;
	fma.rn.f32 	%f33, %f4, %f352, 0f7A181834;
	mov.b32 	%r15, %f33;
	setp.lt.u32 	%p8, %r15, %r1;
	@%p8 bra 	$L__BB0_10;
	setp.lt.u32 	%p9, %r15, -2147483647;
	@%p9 bra 	$L__BB0_8;
	add.f32 	%f153, %f352, 0fBF800000;
	setp.lt.f32 	%p12, %f33, %f4;
	add.f32 	%f154, %f153, 0fBF800000;
	selp.f32 	%f352, %f154, %f153, %p12;
	bra.uni 	$L__BB0_10;
$L__BB0_8:
	add.f32 	%f352, %f352, 0f3F800000;
	setp.ltu.f32 	%p10, %f33, %f5;
	@%p10 bra 	$L__BB0_10;
	add.f32 	%f150, %f352, 0f3F800000;
	fma.rn.f32 	%f151, %f2, 0fC0400000, %f33;
	setp.ge.f32 	%p11, %f151, 0f00000000;
	add.f32 	%f152, %f150, 0f3F800000;
	selp.f32 	%f352, %f152, %f150, %p11;
$L__BB0_10:
	fma.rn.f32 	%f354, %f4, %f352, 0f7A181834;
	bra.uni 	$L__BB0_16;
$L__BB0_11:
	setp.eq.s32 	%p13, %r2, -2055208960;
	mov.f32 	%f353, 0f34181834;
	@%p13 bra 	$L__BB0_15;
	mov.b32 	%r78, 1066932276;
	mov.u32 	%r79, %r3;
$L__BB0_13:
	min.u32 	%r50, %r79, 192937984;
	add.s32 	%r51, %r78, %r50;
	mov.b32 	%f156, %r51;
	mul.f32 	%f157, %f6, %f156;
	fma.rn.f32 	%f158, %f7, %f157, %f156;
	fma.rn.f32 	%f159, %f158, %f6, %f157;
	fma.rn.f32 	%f160, %f7, %f159, %f156;
	fma.rz.f32 	%f161, %f160, %f6, %f159;
	cvt.rzi.f32.f32 	%f162, %f161;
	fma.rn.f32 	%f163, %f7, %f162, %f156;
	sub.s32 	%r79, %r79, %r50;
	mov.b32 	%r78, %f163;
	setp.ne.s32 	%p14, %r79, 0;
	setp.ne.s32 	%p15, %r78, 0;
	and.pred  	%p16, %p14, %p15;
	@%p16 bra 	$L__BB0_13;
	mul.f32 	%f353, %f163, 0f34000000;
$L__BB0_15:
	mul.f32 	%f354, %f8, %f353;
$L__BB0_16:
	setp.eq.f32 	%p17, %f17, 0f00000000;
	setp.nan.f32 	%p18, %f16, %f16;
	setp.eq.f32 	%p19, %f11, %f12;
	setp.eq.f32 	%p20, %f13, 0f00000000;
	abs.f32 	%f165, %f354;
	setp.nan.f32 	%p22, %f165, %f165;
	abs.f32 	%f166, %f354;
	neg.f32 	%f167, %f166;
	selp.f32 	%f44, %f354, %f167, %p22;
	mul.f32 	%f169, %f168, %f168;
	fma.rn.f32 	%f170, %f169, 0f3B33710B, 0fBC807748;
	fma.rn.f32 	%f171, %f170, %f169, 0f3D2CDAB2;
	fma.rn.f32 	%f172, %f171, %f169, 0fBD992D10;
	fma.rn.f32 	%f173, %f172, %f169, 0f3DD9EA6C;
	fma.rn.f32 	%f174, %f173, %f169, 0fBE117CB1;
	fma.rn.f32 	%f175, %f174, %f169, 0f3E4CBCE0;
	fma.rn.f32 	%f176, %f175, %f169, 0fBEAAAA7D;
	mul.f32 	%f177, %f169, %f176;
	fma.rn.f32 	%f178, %f177, %f168, %f168;
	neg.f32 	%f179, %f178;
	fma.rn.f32 	%f180, 0f3F6EE581, 0f3FD774EB, %f179;
	selp.f32 	%f181, %f180, %f178, %p3;
	selp.f32 	%f182, 0f3F490FDB, %f181, %p19;
	selp.f32 	%f183, 0f00000000, %f182, %p20;
	copysign.f32 	%f184, %f10, %f183;
	selp.f32 	%f185, %f15, %f184, %p18;
	abs.f32 	%f186, %f185;
	setp.lt.f32 	%p23, %f186, 0f7B98FC7B;
	selp.f32 	%f187, 0f7B98FC7B, %f186, %p23;
	min.f32 	%f188, %f186, 0f7B98FC7B;
	div.rn.f32 	%f189, %f188, %f187;
	mul.f32 	%f190, %f189, %f189;
	fma.rn.f32 	%f191, %f190, 0f3B33710B, 0fBC807748;
	fma.rn.f32 	%f192, %f191, %f190, 0f3D2CDAB2;
	fma.rn.f32 	%f193, %f192, %f190, 0fBD992D10;
	fma.rn.f32 	%f194, %f193, %f190, 0f3DD9EA6C;
	fma.rn.f32 	%f195, %f194, %f190, 0fBE117CB1;
	fma.rn.f32 	%f196, %f195, %f190, 0f3E4CBCE0;
	fma.rn.f32 	%f197, %f196, %f190, 0fBEAAAA7D;
	mul.f32 	%f198, %f190, %f197;
	fma.rn.f32 	%f199, %f198, %f189, %f189;
	neg.f32 	%f200, %f199;
	fma.rn.f32 	%f201, 0f3F6EE581, 0f3FD774EB, %f200;
	selp.f32 	%f202, %f201, %f199, %p23;
	selp.f32 	%f203, 0f3F6EE581, 0f3FEEE581, %p23;
	selp.f32 	%f204, %f199, %f200, %p23;
	mov.b32 	%r52, %f185;
	fma.rn.f32 	%f205, %f203, 0f3FD774EB, %f204;
	setp.lt.s32 	%p24, %r52, 0;
	selp.f32 	%f206, %f205, %f202, %p24;
	add.f32 	%f207, %f186, 0f7B98FC7B;
	setp.eq.f32 	%p25, %f186, 0f7B98FC7B;
	selp.f32 	%f208, 0f4016CBE4, 0f3F490FDB, %p24;
	abs.f32 	%f209, %f207;
	setp.nan.f32 	%p26, %f209, %f209;
	abs.f32 	%f210, %f206;
	selp.f32 	%f211, %f208, %f210, %p25;
	neg.f32 	%f212, %f211;
	selp.f32 	%f45, %f207, %f212, %p26;
	abs.f32 	%f46, %f45;
	setp.lt.f32 	%p27, %f46, 0f00800000;
	mul.f32 	%f213, %f46, 0f4B800000;
	selp.f32 	%f214, %f213, %f46, %p27;
	selp.f32 	%f215, 0fC1C00000, 0f00000000, %p27;
	mov.b32 	%r53, %f214;
	add.s32 	%r54, %r53, -1060439283;
	and.b32  	%r55, %r54, -8388608;
	sub.s32 	%r56, %r53, %r55;
	mov.b32 	%f216, %r56;
	cvt.rn.f32.s32 	%f217, %r55;
	fma.rn.f32 	%f218, %f217, 0f34000000, %f215;
	add.f32 	%f219, %f216, 0fBF800000;
	add.f32 	%f220, %f216, 0f3F800000;
	rcp.approx.ftz.f32 	%f221, %f220;
	add.f32 	%f222, %f219, %f219;
	mul.f32 	%f223, %f222, %f221;
	mul.f32 	%f224, %f223, %f223;
	sub.f32 	%f225, %f219, %f223;
	add.f32 	%f226, %f225, %f225;
	neg.f32 	%f227, %f223;
	fma.rn.f32 	%f228, %f227, %f219, %f226;
	mul.rn.f32 	%f229, %f221, %f228;
	fma.rn.f32 	%f230, %f224, 0f3A2C32E4, 0f3B52E7DB;
	fma.rn.f32 	%f231, %f230, %f224, 0f3C93BB73;
	fma.rn.f32 	%f232, %f231, %f224, 0f3DF6384F;
	mul.rn.f32 	%f233, %f232, %f224;
	fma.rn.f32 	%f234, %f223, 0f3FB8AA3B, %f218;
	sub.f32 	%f235, %f218, %f234;
	fma.rn.f32 	%f236, %f223, 0f3FB8AA3B, %f235;
	fma.rn.f32 	%f237, %f229, 0f3FB8AA3B, %f236;
	fma.rn.f32 	%f238, %f223, 0f32A55E34, %f237;
	mul.f32 	%f239, %f233, 0f40400000;
	fma.rn.f32 	%f240, %f239, %f229, %f238;
	fma.rn.f32 	%f241, %f233, %f223, %f240;
	add.rn.f32 	%f242, %f234, %f241;
	neg.f32 	%f243, %f234;
	add.rn.f32 	%f244, %f242, %f243;
	neg.f32 	%f245, %f244;
	add.rn.f32 	%f246, %f241, %f245;
	mul.rn.f32 	%f247, %f242, %f17;
	neg.f32 	%f248, %f247;
	fma.rn.f32 	%f249, %f242, %f17, %f248;
	fma.rn.f32 	%f250, %f246, %f17, %f249;
	cvt.rni.f32.f32 	%f251, %f247;
	sub.f32 	%f252, %f247, %f251;
	add.f32 	%f253, %f252, %f250;
	fma.rn.f32 	%f254, %f253, 0f391FCB8E, 0f3AAF85ED;
	fma.rn.f32 	%f255, %f254, %f253, 0f3C1D9856;
	fma.rn.f32 	%f256, %f255, %f253, 0f3D6357BB;
	fma.rn.f32 	%f257, %f256, %f253, 0f3E75FDEC;
	fma.rn.f32 	%f258, %f257, %f253, 0f3F317218;
	fma.rn.f32 	%f259, %f258, %f253, 0f3F800000;
	cvt.rzi.s32.f32 	%r57, %f251;
	setp.gt.f32 	%p28, %f251, 0f00000000;
	selp.b32 	%r58, 0, -2097152000, %p28;
	add.s32 	%r59, %r58, 2130706432;
	mov.b32 	%f260, %r59;
	mul.f32 	%f261, %f259, %f260;
	shl.b32 	%r60, %r57, 23;
	sub.s32 	%r61, %r60, %r58;
	mov.b32 	%f262, %r61;
	mul.f32 	%f263, %f261, %f262;
	abs.f32 	%f264, %f247;
	setp.gt.f32 	%p29, %f264, 0f43180000;
	setp.lt.f32 	%p30, %f247, 0f00000000;
	selp.f32 	%f265, 0f00000000, 0f7F800000, %p30;
	selp.f32 	%f47, %f265, %f263, %p29;
	setp.eq.f32 	%p31, %f45, 0f3F800000;
	or.pred  	%p32, %p17, %p31;
	mov.f32 	%f355, 0f3F800000;
	@%p32 bra 	$L__BB0_24;
	setp.num.f32 	%p33, %f19, %f19;
	setp.num.f32 	%p34, %f46, %f46;
	and.pred  	%p35, %p34, %p33;
	@%p35 bra 	$L__BB0_19;
	add.rn.f32 	%f355, %f45, %f17;
	bra.uni 	$L__BB0_24;
$L__BB0_19:
	setp.neu.f32 	%p36, %f45, 0f00000000;
	setp.neu.f32 	%p37, %f46, 0f7F800000;
	and.pred  	%p38, %p36, %p37;
	@%p38 bra 	$L__BB0_21;
	setp.lt.f32 	%p45, %f17, 0f00000000;
	setp.neu.f32 	%p46, %f18, 0f3F800000;
	add.f32 	%f269, %f45, %f45;
	mov.b32 	%r62, %f269;
	xor.b32  	%r63, %r62, 2139095040;
	selp.b32 	%r64, %r63, %r62, %p45;
	and.b32  	%r65, %r64, 2147483647;
	selp.b32 	%r66, %r65, %r64, %p46;
	mov.b32 	%f355, %r66;
	bra.uni 	$L__BB0_24;
$L__BB0_21:
	setp.eq.f32 	%p39, %f19, 0f7F800000;
	setp.eq.f32 	%p40, %f45, 0fBF800000;
	and.pred  	%p41, %p40, %p39;
	@%p41 bra 	$L__BB0_24;
	setp.geu.f32 	%p42, %f45, 0f00000000;
	mov.f32 	%f355, %f47;
	@%p42 bra 	$L__BB0_24;
	setp.neu.f32 	%p43, %f17, %f20;
	setp.neu.f32 	%p44, %f18, 0f3F800000;
	neg.f32 	%f267, %f47;
	selp.f32 	%f268, %f47, %f267, %p44;
	selp.f32 	%f355, 0f7FFFFFFF, %f268, %p43;
$L__BB0_24:
	mov.f32 	%f270, 0f8583A2D8;
	div.rn.f32 	%f271, %f270, %f355;
	add.f32 	%f272, %f99, %f271;
	abs.f32 	%f52, %f272;
	setp.lt.f32 	%p47, %f21, %f52;
	mov.f32 	%f358, %f21;
	@%p47 bra 	$L__BB0_36;
	mul.f32 	%f53, %f52, 0f4B000000;
	setp.gtu.f32 	%p48, %f21, %f53;
	@%p48 bra 	$L__BB0_32;
	div.approx.f32 	%f273, %f21, %f52;
	cvt.rzi.f32.f32 	%f356, %f273;
	neg.f32 	%f55, %f52;
	fma.rn.f32 	%f56, %f55, %f356, %f21;
	mov.b32 	%r20, %f56;
	mov.b32 	%r67, %f52;
	setp.lt.u32 	%p49, %r20, %r67;
	@%p49 bra 	$L__BB0_31;
	setp.lt.u32 	%p50, %r20, -2147483647;
	@%p50 bra 	$L__BB0_29;
	add.f32 	%f278, %f356, 0fBF800000;
	setp.lt.f32 	%p53, %f56, %f55;
	add.f32 	%f279, %f278, 0fBF800000;
	selp.f32 	%f356, %f279, %f278, %p53;
	bra.uni 	$L__BB0_31;
$L__BB0_29:
	add.f32 	%f356, %f356, 0f3F800000;
	add.f32 	%f274, %f52, %f52;
	setp.ltu.f32 	%p51, %f56, %f274;
	@%p51 bra 	$L__BB0_31;
	add.f32 	%f275, %f356, 0f3F800000;
	fma.rn.f32 	%f276, %f52, 0fC0400000, %f56;
	setp.ge.f32 	%p52, %f276, 0f00000000;
	add.f32 	%f277, %f275, 0f3F800000;
	selp.f32 	%f356, %f277, %f275, %p52;
$L__BB0_31:
	fma.rn.f32 	%f358, %f55, %f356, %f21;
	bra.uni 	$L__BB0_36;
$L__BB0_32:
	mov.b32 	%r68, %f53;
	and.b32  	%r21, %r68, -8388608;
	and.b32  	%r69, %r68, 8388607;
	or.b32  	%r22, %r69, 1065353216;
	sub.s32 	%r70, %r6, %r21;
	and.b32  	%r81, %r70, -8388608;
	setp.eq.s32 	%p54, %r81, 0;
	mov.f32 	%f357, %f22;
	@%p54 bra 	$L__BB0_35;
	mov.b32 	%f280, %r22;
	rcp.approx.ftz.f32 	%f62, %f280;
	neg.f32 	%f63, %f280;
	mov.u32 	%r80, %r5;
$L__BB0_34:
	min.u32 	%r71, %r81, 192937984;
	add.s32 	%r72, %r80, %r71;
	mov.b32 	%f281, %r72;
	mul.f32 	%f282, %f62, %f281;
	fma.rn.f32 	%f283, %f63, %f282, %f281;
	fma.rn.f32 	%f284, %f283, %f62, %f282;
	fma.rn.f32 	%f285, %f63, %f284, %f281;
	fma.rz.f32 	%f286, %f285, %f62, %f284;
	cvt.rzi.f32.f32 	%f287, %f286;
	fma.rn.f32 	%f357, %f63, %f287, %f281;
	sub.s32 	%r81, %r81, %r71;
	mov.b32 	%r80, %f357;
	setp.ne.s32 	%p55, %r81, 0;
	setp.ne.s32 	%p56, %r80, 0;
	and.pred  	%p57, %p55, %p56;
	@%p57 bra 	$L__BB0_34;
$L__BB0_35:
	setp.gt.u32 	%p58, %r4, 2139095039;
	mov.b32 	%f289, %r21;
	setp.leu.f32 	%p59, %f52, 0f00000000;
	selp.f32 	%f290, 0f7FFFFFFF, %f289, %p59;
	selp.f32 	%f291, 0f7FFFFFFF, %f290, %p58;
	mul.f32 	%f292, %f357, 0f34000000;
	mul.f32 	%f358, %f291, %f292;
$L__BB0_36:
	setp.lt.s32 	%p60, %r39, 1;
	abs.f32 	%f293, %f358;
	setp.nan.f32 	%p61, %f293, %f293;
	copysign.f32 	%f294, %f9, %f358;
	selp.f32 	%f295, %f358, %f294, %p61;
	fma.rn.f32 	%f369, %f44, 0f00000000, %f295;
	@%p60 bra 	$L__BB0_42;
	setp.lt.u32 	%p62, %r39, 4;
	setp.ge.f32 	%p63, %f25, 0f3F800000;
	mov.f32 	%f299, 0fBE000000;
	div.approx.ftz.f32 	%f300, %f299, %f298;
	fma.rn.f32 	%f301, %f298, 0f40000000, %f300;
	copysign.f32 	%f302, %f24, %f301;
	selp.f32 	%f303, %f302, %f28, %p63;
	mul.f32 	%f69, %f303, 0f00000000;
	mov.u32 	%r82, %r13;
	@%p62 bra 	$L__BB0_38;
	bra.uni 	$L__BB0_56;
$L__BB0_38:
	setp.eq.s32 	%p65, %r10, 0;
	@%p65 bra 	$L__BB0_42;
	setp.eq.s32 	%p66, %r10, 1;
	add.f32 	%f311, %f23, %f369;
	add.f32 	%f369, %f311, %f69;
	@%p66 bra 	$L__BB0_42;
	setp.eq.s32 	%p67, %r10, 2;
	add.f32 	%f312, %f23, %f369;
	add.f32 	%f369, %f312, %f69;
	@%p67 bra 	$L__BB0_42;
	add.f32 	%f313, %f23, %f369;
	add.f32 	%f369, %f313, %f69;
$L__BB0_42:
	setp.lt.s32 	%p68, %r40, 1;
	@%p68 bra 	$L__BB0_54;
	setp.lt.u32 	%p69, %r40, 8;
	mov.f32 	%f315, 0f79DB8E57;
	mov.f32 	%f316, 0f00001E9C;
	div.rn.f32 	%f317, %f316, %f315;
	mul.f32 	%f318, %f317, %f317;
	fma.rn.f32 	%f319, %f318, 0f3B33710B, 0fBC807748;
	fma.rn.f32 	%f320, %f319, %f318, 0f3D2CDAB2;
	fma.rn.f32 	%f321, %f320, %f318, 0fBD992D10;
	fma.rn.f32 	%f322, %f321, %f318, 0f3DD9EA6C;
	fma.rn.f32 	%f323, %f322, %f318, 0fBE117CB1;
	fma.rn.f32 	%f324, %f323, %f318, 0f3E4CBCE0;
	fma.rn.f32 	%f325, %f324, %f318, 0fBEAAAA7D;
	mul.f32 	%f326, %f318, %f325;
	fma.rn.f32 	%f327, %f326, %f317, %f317;
	neg.f32 	%f328, %f327;
	fma.rn.f32 	%f329, 0f3FEEE581, 0f3FD774EB, %f328;
	abs.f32 	%f330, %f329;
	sub.f32 	%f76, %f29, %f330;
	add.f32 	%f331, %f30, %f76;
	add.f32 	%f332, %f331, 0f026C0515;
	add.f32 	%f77, %f332, 0f00000000;
	mov.b32 	%r85, 0;
	@%p69 bra 	$L__BB0_46;
	mov.b32 	%r83, 0;
$L__BB0_45:
	.pragma "nounroll";
	mul.wide.u32 	%rd3, %r83, 4;
	add.s64 	%rd4, %rd1, %rd3;
	st.global.f32 	[%rd4], %f76;
	add.f32 	%f333, %f369, %f77;
	st.global.f32 	[%rd4+4], %f76;
	add.f32 	%f334, %f333, %f77;
	st.global.f32 	[%rd4+8], %f76;
	add.f32 	%f335, %f334, %f77;
	st.global.f32 	[%rd4+12], %f76;
	add.f32 	%f336, %f335, %f77;
	st.global.f32 	[%rd4+16], %f76;
	add.f32 	%f337, %f336, %f77;
	st.global.f32 	[%rd4+20], %f76;
	add.f32 	%f338, %f337, %f77;
	st.global.f32 	[%rd4+24], %f76;
	add.f32 	%f339, %f338, %f77;
	st.global.f32 	[%rd4+28], %f76;
	add.f32 	%f369, %f339, %f77;
	add.s32 	%r83, %r83, 8;
	setp.ne.s32 	%p70, %r83, %r11;
	mov.u32 	%r85, %r11;
	@%p70 bra 	$L__BB0_45;
$L__BB0_46:
	setp.eq.s32 	%p71, %r7, 0;
	@%p71 bra 	$L__BB0_54;
	setp.lt.u32 	%p72, %r8, 3;
	@%p72 bra 	$L__BB0_49;
	mul.wide.u32 	%rd5, %r85, 4;
	add.s64 	%rd6, %rd1, %rd5;
	st.global.f32 	[%rd6], %f76;
	add.f32 	%f341, %f369, %f77;
	st.global.f32 	[%rd6+4], %f76;
	add.f32 	%f342, %f341, %f77;
	st.global.f32 	[%rd6+8], %f76;
	add.f32 	%f343, %f342, %f77;
	st.global.f32 	[%rd6+12], %f76;
	add.f32 	%f369, %f343, %f77;
	add.s32 	%r85, %r85, 4;
$L__BB0_49:
	setp.eq.s32 	%p73, %r9, 0;
	@%p73 bra 	$L__BB0_54;
	setp.eq.s32 	%p74, %r9, 1;
	@%p74 bra 	$L__BB0_52;
	mul.wide.u32 	%rd7, %r85, 4;
	add.s64 	%rd8, %rd1, %rd7;
	st.global.f32 	[%rd8], %f76;
	add.f32 	%f345, %f369, %f77;
	st.global.f32 	[%rd8+4], %f76;
	add.f32 	%f369, %f345, %f77;
	add.s32 	%r85, %r85, 2;
$L__BB0_52:
	setp.eq.s32 	%p75, %r12, 0;
	@%p75 bra 	$L__BB0_54;
	mul.wide.u32 	%rd9, %r85, 4;
	add.s64 	%rd10, %rd1, %rd9;
	st.global.f32 	[%rd10], %f76;
	add.f32 	%f369, %f369, %f77;
$L__BB0_54:
	add.s32 	%r77, %r77, 1;
	setp.ne.s32 	%p76, %r77, %r38;
	@%p76 bra 	$L__BB0_2;
$L__BB0_55:
	add.u64 	%rd11, %SP, 0;
	add.u64 	%rd12, %SPL, 0;
	cvt.f64.f32 	%fd1, %f369;
	st.local.f64 	[%rd12], %fd1;
	mov.u64 	%rd13, $str;
	cvta.global.u64 	%rd14, %rd13;
	{ // callseq 0, 0
	.param .b64 param0;
	st.param.b64 	[param0], %rd14;
	.param .b64 param1;
	st.param.b64 	[param1], %rd11;
	.param .b32 retval0;
	call.uni (retval0), 
	vprintf, 
	(
	param0, 
	param1
	);
	ld.param.b32 	%r75, [retval0];
	} // callseq 0
	ret;
$L__BB0_56:
	add.f32 	%f304, %f23, %f369;
	add.f32 	%f305, %f304, %f69;
	add.f32 	%f306, %f23, %f305;
	add.f32 	%f307, %f306, %f69;
	add.f32 	%f308, %f23, %f307;
	add.f32 	%f309, %f308, %f69;
	add.f32 	%f310, %f23, %f309;
	add.f32 	%f369, %f310, %f69;
	add.s32 	%r82, %r82, 4;
	setp.eq.s32 	%p64, %r82, 0;
	@%p64 bra 	$L__BB0_38;
	bra.uni 	$L__BB0_56;

}


// ===== COMPILED SASS (sm_100) =====

	.target	sm_100

	.elftype	@"ET_EXEC"


//--------------------- .note.nv.tkinfo           --------------------------
	.section	.note.nv.tkinfo,"",@"SHT_NOTE"
	.sectionflags	@"SHF_NOTE_NV_TKINFO"
	.tkinfo
        /*0018*/ 	.word	0x00000002
        /*0030*/ 	.string	""
        /*0030*/ 	.string	"ptxas"
        /*0030*/ 	.string	"Cuda compilation tools, release 13.0, V13.0.88"
        /*0030*/ 	.string	"Build cuda_13.0.r13.0/compiler.36424714_0"
        /*0030*/ 	.string	"-arch sm_100 -m 64 "



//--------------------- .note.nv.cuinfo           --------------------------
	.section	.note.nv.cuinfo,"",@"SHT_NOTE"
	.sectionflags	@"SHF_NOTE_NV_CUINFO"
        /*0018*/ 	.short	0x0002
        /*001a*/ 	.short	0x0064
        /*001c*/ 	.short	0x0082
	.zero		2


//--------------------- .nv.info                  --------------------------
	.section	.nv.info,"",@"SHT_CUDA_INFO"
	.align	4


	//----- nvinfo : EIATTR_REGCOUNT
	.align		4
        /*0000*/ 	.byte	0x04, 0x2f
        /*0002*/ 	.short	(.L_2 - .L_1)
	.align		4
.L_1:
        /*0004*/ 	.word	index@(_Z7computefiffiifffffffffffffffPffff)
        /*0008*/ 	.word	0x00000021


	//----- nvinfo : EIATTR_FRAME_SIZE
	.align		4
.L_2:
        /*000c*/ 	.byte	0x04, 0x11
        /*000e*/ 	.short	(.L_4 - .L_3)
	.align		4
.L_3:
        /*0010*/ 	.word	index@($__internal_0_$__cuda_sm3x_div_rn_noftz_f32_slowpath)
        /*0014*/ 	.word	0x00000008


	//----- nvinfo : EIATTR_FRAME_SIZE
	.align		4
.L_4:
        /*0018*/ 	.byte	0x04, 0x11
        /*001a*/ 	.short	(.L_6 - .L_5)
	.align		4
.L_5:
        /*001c*/ 	.word	index@(_Z7computefiffiifffffffffffffffPffff)
        /*0020*/ 	.word	0x00000008


	//----- nvinfo : EIATTR_MIN_STACK_SIZE
	.align		4
.L_6:
        /*0024*/ 	.byte	0x04, 0x12
        /*0026*/ 	.short	(.L_8 - .L_7)
	.align		4
.L_7:
        /*0028*/ 	.word	index@(_Z7computefiffiifffffffffffffffPffff)
        /*002c*/ 	.word	0x00000008
.L_8:


//--------------------- .nv.compat                --------------------------
	.section	.nv.compat,"",@"SHT_CUDA_COMPAT_INFO"
	.align	4
        /*0000*/ 	.byte	0x02, 0x09, 0x00, 0x00, 0x02, 0x02, 0x01, 0x00, 0x02, 0x05, 0x05, 0x00, 0x03, 0x07, 0x01, 0x01
        /*0010*/ 	.byte	0x02, 0x03, 0x00, 0x00, 0x02, 0x06, 0x01, 0x00, 0x04, 0x0b, 0x08, 0x00, 0x01, 0x00, 0x00, 0x00
        /*0020*/ 	.byte	0x00, 0x00, 0x00, 0x00


//--------------------- .nv.info._Z7computefiffiifffffffffffffffPffff --------------------------
	.section	.nv.info._Z7computefiffiifffffffffffffffPffff,"",@"SHT_CUDA_INFO"
	.sectionflags	@""
	.align	4


	//----- nvinfo : EIATTR_CUDA_API_VERSION
	.align		4
        /*0000*/ 	.byte	0x04, 0x37
        /*0002*/ 	.short	(.L_10 - .L_9)
.L_9:
        /*0004*/ 	.word	0x00000082


	//----- nvinfo : EIATTR_KPARAM_INFO
	.align		4
.L_10:
        /*0008*/ 	.byte	0x04, 0x17
        /*000a*/ 	.short	(.L_12 - .L_11)
.L_11:
        /*000c*/ 	.word	0x00000000
        /*0010*/ 	.short	0x0018
        /*0012*/ 	.short	0x0068
        /*0014*/ 	.byte	0x00, 0xf0, 0x11, 0x00


	//----- nvinfo : EIATTR_KPARAM_INFO
	.align		4
.L_12:
        /*0018*/ 	.byte	0x04, 0x17
        /*001a*/ 	.short	(.L_14 - .L_13)
.L_13:
        /*001c*/ 	.word	0x00000000
        /*0020*/ 	.short	0x0017
        /*0022*/ 	.short	0x0064
        /*0024*/ 	.byte	0x00, 0xf0, 0x11, 0x00


	//----- nvinfo : EIATTR_KPARAM_INFO
	.align		4
.L_14:
        /*0028*/ 	.byte	0x04, 0x17
        /*002a*/ 	.short	(.L_16 - .L_15)
.L_15:
        /*002c*/ 	.word	0x00000000
        /*0030*/ 	.short	0x0016
        /*0032*/ 	.short	0x0060
        /*0034*/ 	.byte	0x00, 0xf0, 0x11, 0x00


	//----- nvinfo : EIATTR_KPARAM_INFO
	.align		4
.L_16:
        /*0038*/ 	.byte	0x04, 0x17
        /*003a*/ 	.short	(.L_18 - .L_17)
.L_17:
        /*003c*/ 	.word	0x00000000
        /*0040*/ 	.short	0x0015
        /*0042*/ 	.short	0x0058
        /*0044*/ 	.byte	0x00, 0xf5, 0x21, 0x00


	//----- nvinfo : EIATTR_KPARAM_INFO
	.align		4
.L_18:
        /*0048*/ 	.byte	0x04, 0x17
        /*004a*/ 	.short	(.L_20 - .L_19)
.L_19:
        /*004c*/ 	.word	0x00000000
        /*0050*/ 	.short	0x0014
        /*0052*/ 	.short	0x0050
        /*0054*/ 	.byte	0x00, 0xf0, 0x11, 0x00


	//----- nvinfo : EIATTR_KPARAM_INFO
	.align		4
.L_20:
        /*0058*/ 	.byte	0x04, 0x17
        /*005a*/ 	.short	(.L_22 - .L_21)
.L_21:
        /*005c*/ 	.word	0x00000000
        /*0060*/ 	.short	0x0013
        /*0062*/ 	.short	0x004c
        /*0064*/ 	.byte	0x00, 0xf0, 0x11, 0x00


	//----- nvinfo : EIATTR_KPARAM_INFO
	.align		4
.L_22:
        /*0068*/ 	.byte	0x04, 0x17
        /*006a*/ 	.short	(.L_24 - .L_23)
.L_23:
        /*006c*/ 	.word	0x00000000
        /*0070*/ 	.short	0x0012
        /*0072*/ 	.short	0x0048
        /*0074*/ 	.byte	0x00, 0xf0, 0x11, 0x00


	//----- nvinfo : EIATTR_KPARAM_INFO
	.align		4
.L_24:
        /*0078*/ 	.byte	0x04, 0x17
        /*007a*/ 	.short	(.L_26 - .L_25)
.L_25:
        /*007c*/ 	.word	0x00000000
        /*0080*/ 	.short	0x0011
        /*0082*/ 	.short	0x0044
        /*0084*/ 	.byte	0x00, 0xf0, 0x11, 0x00


	//----- nvinfo : EIATTR_KPARAM_INFO
	.align		4
.L_26:
        /*0088*/ 	.byte	0x04, 0x17
        /*008a*/ 	.short	(.L_28 - .L_27)
.L_27:
        /*008c*/ 	.word	0x00000000
        /*0090*/ 	.short	0x0010
        /*0092*/ 	.short	0x0040
        /*0094*/ 	.byte	0x00, 0xf0, 0x11, 0x00


	//----- nvinfo : EIATTR_KPARAM_INFO
	.align		4
.L_28:
        /*0098*/ 	.byte	0x04, 0x17
        /*009a*/ 	.short	(.L_30 - .L_29)
.L_29:
        /*009c*/ 	.word	0x00000000
        /*00a0*/ 	.short	0x000f
        /*00a2*/ 	.short	0x003c
        /*00a4*/ 	.byte	0x00, 0xf0, 0x11, 0x00


	//----- nvinfo : EIATTR_KPARAM_INFO
	.align		4
.L_30:
        /*00a8*/ 	.byte	0x04, 0x17
        /*00aa*/ 	.short	(.L_32 - .L_31)
.L_31:
        /*00ac*/ 	.word	0x00000000
        /*00b0*/ 	.short	0x000e
        /*00b2*/ 	.short	0x0038
        /*00b4*/ 	.byte	0x00, 0xf0, 0x11, 0x00


	//----- nvinfo : EIATTR_KPARAM_INFO
	.align		4
.L_32:
        /*00b8*/ 	.byte	0x04, 0x17
        /*00ba*/ 	.short	(.L_34 - .L_33)
.L_33:
        /*00bc*/ 	.word	0x00000000
        /*00c0*/ 	.short	0x000d
        /*00c2*/ 	.short	0x0034
        /*00c4*/ 	.byte	0x00, 0xf0, 0x11, 0x00


	//----- nvinfo : EIATTR_KPARAM_INFO
	.align		4
.L_34:
        /*00c8*/ 	.byte	0x04, 0x17
        /*00ca*/ 	.short	(.L_36 - .L_35)
.L_35:
        /*00cc*/ 	.word	0x00000000
        /*00d0*/ 	.short	0x000c
        /*00d2*/ 	.short	0x0030
        /*00d4*/ 	.byte	0x00, 0xf0, 0x11, 0x00


	//----- nvinfo : EIATTR_KPARAM_INFO
	.align		4
.L_36:
        /*00d8*/ 	.byte	0x04, 0x17
        /*00da*/ 	.short	(.L_38 - .L_37)
.L_37:
        /*00dc*/ 	.word	0x00000000
        /*00e0*/ 	.short	0x000b
        /*00e2*/ 	.short	0x002c
        /*00e4*/ 	.byte	0x00, 0xf0, 0x11, 0x00


	//----- nvinfo : EIATTR_KPARAM_INFO
	.align		4
.L_38:
        /*00e8*/ 	.byte	0x04, 0x17
        /*00ea*/ 	.short	(.L_40 - .L_39)
.L_39:
        /*00ec*/ 	.word	0x00000000
        /*00f0*/ 	.short	0x000a
        /*00f2*/ 	.short	0x0028
        /*00f4*/ 	.byte	0x00, 0xf0, 0x11, 0x00


	//----- nvinfo : EIATTR_KPARAM_INFO
	.align		4
.L_40:
        /*00f8*/ 	.byte	0x04, 0x17
        /*00fa*/ 	.short	(.L_42 - .L_41)
.L_41:
        /*00fc*/ 	.word	0x00000000
        /*0100*/ 	.short	0x0009
        /*0102*/ 	.short	0x0024
        /*0104*/ 	.byte	0x00, 0xf0, 0x11, 0x00


	//----- nvinfo : EIATTR_KPARAM_INFO
	.align		4
.L_42:
        /*0108*/ 	.byte	0x04, 0x17
        /*010a*/ 	.short	(.L_44 - .L_43)
.L_43:
        /*010c*/ 	.word	0x00000000
        /*0110*/ 	.short	0x0008
        /*0112*/ 	.short	0x0020
        /*0114*/ 	.byte	0x00, 0xf0, 0x11, 0x00


	//----- nvinfo : EIATTR_KPARAM_INFO
	.align		4
.L_44:
        /*0118*/ 	.byte	0x04, 0x17
        /*011a*/ 	.short	(.L_46 - .L_45)
.L_45:
        /*011c*/ 	.word	0x00000000
        /*0120*/ 	.short	0x0007
        /*0122*/ 	.short	0x001c
        /*0124*/ 	.byte	0x00, 0xf0, 0x11, 0x00


	//----- nvinfo : EIATTR_KPARAM_INFO
	.align		4
.L_46:
        /*0128*/ 	.byte	0x04, 0x17
        /*012a*/ 	.short	(.L_48 - .L_47)
.L_47:
        /*012c*/ 	.word	0x00000000
        /*0130*/ 	.short	0x0006
        /*0132*/ 	.short	0x0018
        /*0134*/ 	.byte	0x00, 0xf0, 0x11, 0x00


	//----- nvinfo : EIATTR_KPARAM_INFO
	.align		4
.L_48:
        /*0138*/ 	.byte	0x04, 0x17
        /*013a*/ 	.short	(.L_50 - .L_49)
.L_49:
        /*013c*/ 	.word	0x00000000
        /*0140*/ 	.short	0x0005
        /*0142*/ 	.short	0x0014
        /*0144*/ 	.byte	0x00, 0xf0, 0x11, 0x00


	//----- nvinfo : EIATTR_KPARAM_INFO
	.align		4
.L_50:
        /*0148*/ 	.byte	0x04, 0x17
        /*014a*/ 	.short	(.L_52 - .L_51)
.L_51:
        /*014c*/ 	.word	0x00000000
        /*0150*/ 	.short	0x0004
        /*0152*/ 	.short	0x0010
        /*0154*/ 	.byte	0x00, 0xf0, 0x11, 0x00


	//----- nvinfo : EIATTR_KPARAM_INFO
	.align		4
.L_52:
        /*0158*/ 	.byte	0x04, 0x17
        /*015a*/ 	.short	(.L_54 - .L_53)
.L_53:
        /*015c*/ 	.word	0x00000000
        /*0160*/ 	.short	0x0003
        /*0162*/ 	.short	0x000c
        /*0164*/ 	.byte	0x00, 0xf0, 0x11, 0x00


	//----- nvinfo : EIATTR_KPARAM_INFO
	.align		4
.L_54:
        /*0168*/ 	.byte	0x04, 0x17
        /*016a*/ 	.short	(.L_56 - .L_55)
.L_55:
        /*016c*/ 	.word	0x00000000
        /*0170*/ 	.short	0x0002
        /*0172*/ 	.short	0x0008
        /*0174*/ 	.byte	0x00, 0xf0, 0x11, 0x00


	//----- nvinfo : EIATTR_KPARAM_INFO
	.align		4
.L_56:
        /*0178*/ 	.byte	0x04, 0x17
        /*017a*/ 	.short	(.L_58 - .L_57)
.L_57:
        /*017c*/ 	.word	0x00000000
        /*0180*/ 	.short	0x0001
        /*0182*/ 	.short	0x0004
        /*0184*/ 	.byte	0x00, 0xf0, 0x11, 0x00


	//----- nvinfo : EIATTR_KPARAM_INFO
	.align		4
.L_58:
        /*0188*/ 	.byte	0x04, 0x17
        /*018a*/ 	.short	(.L_60 - .L_59)
.L_59:
        /*018c*/ 	.word	0x00000000
        /*0190*/ 	.short	0x0000
        /*0192*/ 	.short	0x0000
        /*0194*/ 	.byte	0x00, 0xf0, 0x11, 0x00


	//----- nvinfo : EIATTR_SPARSE_MMA_MASK
	.align		4
.L_60:
        /*0198*/ 	.byte	0x03, 0x50
        /*019a*/ 	.short	0x0000


	//----- nvinfo : EIATTR_MAXREG_COUNT
	.align		4
        /*019c*/ 	.byte	0x03, 0x1b
        /*019e*/ 	.short	0x00ff


	//----- nvinfo : EIATTR_EXTERNS
	.align		4
        /*01a0*/ 	.byte	0x04, 0x0f
        /*01a2*/ 	.short	(.L_62 - .L_61)


	//   ....[0]....
	.align		4
.L_61:
        /*01a4*/ 	.word	index@(vprintf)


	//----- nvinfo : EIATTR_MERCURY_ISA_VERSION
	.align		4
.L_62:
        /*01a8*/ 	.byte	0x03, 0x5f
        /*01aa*/ 	.short	0x0101


	//----- nvinfo : EIATTR_VRC_CTA_INIT_COUNT
	.align		4
        /*01ac*/ 	.byte	0x02, 0x4a
	.zero		1
	.zero		1


	//----- nvinfo : EIATTR_SYSCALL_OFFSETS
	.align		4
        /*01b0*/ 	.byte	0x04, 0x46
        /*01b2*/ 	.short	(.L_64 - .L_63)


	//   ....[0]....
.L_63:
        /*01b4*/ 	.word	0x00002820


	//----- nvinfo : EIATTR_EXIT_INSTR_OFFSETS
	.align		4
.L_64:
        /*01b8*/ 	.byte	0x04, 0x1c
        /*01ba*/ 	.short	(.L_66 - .L_65)


	//   ....[0]....
.L_65:
        /*01bc*/ 	.word	0x00002830


	//----- nvinfo : EIATTR_CRS_STACK_SIZE
	.align		4
.L_66:
        /*01c0*/ 	.byte	0x04, 0x1e
        /*01c2*/ 	.short	(.L_68 - .L_67)
.L_67:
        /*01c4*/ 	.word	0x00000000


	//----- nvinfo : EIATTR_CBANK_PARAM_SIZE
	.align		4
.L_68:
        /*01c8*/ 	.byte	0x03, 0x19
        /*01ca*/ 	.short	0x006c


	//----- nvinfo : EIATTR_PARAM_CBANK
	.align		4
        /*01cc*/ 	.byte	0x04, 0x0a
        /*01ce*/ 	.short	(.L_70 - .L_69)
	.align		4
.L_69:
        /*01d0*/ 	.word	index@(.nv.constant0._Z7computefiffiifffffffffffffffPffff)
        /*01d4*/ 	.short	0x0380
        /*01d6*/ 	.short	0x006c


	//----- nvinfo : EIATTR_SW_WAR
	.align		4
.L_70:
        /*01d8*/ 	.byte	0x04, 0x36
        /*01da*/ 	.short	(.L_72 - .L_71)
.L_71:
        /*01dc*/ 	.word	0x00000008
.L_72:


//--------------------- .nv.callgraph             --------------------------
	.section	.nv.callgraph,"",@"SHT_CUDA_CALLGRAPH"
	.align	4
	.sectionentsize	8
	.align		4
        /*0000*/ 	.word	0x00000000
	.align		4
        /*0004*/ 	.word	0xffffffff
	.align		4
        /*0008*/ 	.word	index@(_Z7computefiffiifffffffffffffffPffff)
	.align		4
        /*000c*/ 	.word	index@(vprintf)
	.align		4
        /*0010*/ 	.word	0x00000000
	.align		4
        /*0014*/ 	.word	0xfffffffe
	.align		4
        /*0018*/ 	.word	0x00000000
	.align		4
        /*001c*/ 	.word	0xfffffffd
	.align		4
        /*0020*/ 	.word	0x00000000
	.align		4
        /*0024*/ 	.word	0xfffffffc


//--------------------- .nv.constant4             --------------------------
	.section	.nv.constant4,"a",@progbits
	.align	8
	.align		8
.nv.constant4:
        /*0000*/ 	.dword	vprintf
	.align		8
        /*0008*/ 	.dword	$str


//--------------------- .text._Z7computefiffiifffffffffffffffPffff --------------------------
	.section	.text._Z7computefiffiifffffffffffffffPffff,"ax",@progbits
	.align	128
        .global         _Z7computefiffiifffffffffffffffPffff
        .type           _Z7computefiffiifffffffffffffffPffff,@function
        .size           _Z7computefiffiifffffffffffffffPffff,(.L_x_41 - _Z7computefiffiifffffffffffffffPffff)
        .other          _Z7computefiffiifffffffffffffffPffff,@"STO_CUDA_ENTRY STV_DEFAULT"
_Z7computefiffiifffffffffffffffPffff:
.text._Z7computefiffiifffffffffffffffPffff:
[----:B------:R-:W0:Y:S01]  /*0000*/  LDC R1, c[0x0][0x37c] ;  /* 0x0000df00ff017b82 */ /* 0x000e220000000800 */
[----:B------:R-:W1:Y:S01]  /*0010*/  LDCU UR4, c[0x0][0x2f8] ;  /* 0x00005f00ff0477ac */ /* 0x000e620008000800 */
[----:B0-----:R-:W-:Y:S01]  /*0020*/  IADD3 R1, PT, PT, R1, -0x8, RZ ;  /* 0xfffffff801017810 */ /* 0x001fe20007ffe0ff */
[----:B------:R-:W0:Y:S03]  /*0030*/  LDCU UR5, c[0x0][0x2fc] ;  /* 0x00005f80ff0577ac */ /* 0x000e260008000800 */
[----:B------:R-:W-:Y:S01]  /*0040*/  R2UR UR12, R1 ;  /* 0x00000000010c72ca */ /* 0x000fe200000e0000 */
[----:B------:R-:W2:Y:S01]  /*0050*/  LDCU UR6, c[0x0][0x384] ;  /* 0x00007080ff0677ac */ /* 0x000ea20008000800 */
[----:B------:R-:W3:Y:S11]  /*0060*/  LDCU UR7, c[0x0][0x380] ;  /* 0x00007000ff0777ac */ /* 0x000ef60008000800 */
[----:B-1----:R-:W-:-:S04]  /*0070*/  UIADD3 UR12, UP0, UPT, UR12, UR4, URZ ;  /* 0x000000040c0c7290 */ /* 0x002fc8000ff1e0ff */
[----:B0-----:R-:W-:Y:S02]  /*0080*/  UIADD3.X UR13, UPT, UPT, URZ, UR5, URZ, UP0, !UPT ;  /* 0x00000005ff0d7290 */ /* 0x001fe400087fe4ff */
[----:B--2---:R-:W-:Y:S01]  /*0090*/  UISETP.GE.AND UP0, UPT, UR6, 0x1, UPT ;  /* 0x000000010600788c */ /* 0x004fe2000bf06270 */
[----:B---3--:R-:W-:-:S08]  /*00a0*/  MOV R0, UR7 ;  /* 0x0000000700007c02 */ /* 0x008fd00008000f00 */
[----:B------:R-:W-:Y:S05]  /*00b0*/  BRA.U !UP0, `(.L_x_0) ;  /* 0x0000002508b07547 */ /* 0x000fea000b800000 */
[----:B------:R-:W0:Y:S02]  /*00c0*/  LDC.64 R8, c[0x0][0x388] ;  /* 0x0000e200ff087b82 */ /* 0x000e240000000a00 */
[----:B0-----:R-:W0:Y:S08]  /*00d0*/  MUFU.RCP R2, R9 ;  /* 0x0000000900027308 */ /* 0x001e300000001000 */
[----:B------:R-:W1:Y:S01]  /*00e0*/  FCHK P0, R8, R9 ;  /* 0x0000000908007302 */ /* 0x000e620000000000 */
[----:B0-----:R-:W-:-:S04]  /*00f0*/  FFMA R3, R2, -R9, 1 ;  /* 0x3f80000002037423 */ /* 0x001fc80000000809 */
[----:B------:R-:W-:-:S04]  /*0100*/  FFMA R3, R2, R3, R2 ;  /* 0x0000000302037223 */ /* 0x000fc80000000002 */
[----:B------:R-:W-:-:S04]  /*0110*/  FFMA R5, R3, R8, RZ ;  /* 0x0000000803057223 */ /* 0x000fc800000000ff */
[----:B------:R-:W-:-:S04]  /*0120*/  FFMA R2, R5, -R9, R8 ;  /* 0x8000000905027223 */ /* 0x000fc80000000008 */
[----:B------:R-:W-:Y:S01]  /*0130*/  FFMA R7, R3, R2, R5 ;  /* 0x0000000203077223 */ /* 0x000fe20000000005 */
[----:B-1----:R-:W-:Y:S06]  /*0140*/  @!P0 BRA `(.L_x_1) ;  /* 0x0000000000148947 */ /* 0x002fec0003800000 */
[----:B------:R-:W0:Y:S01]  /*0150*/  LDC R4, c[0x0][0x388] ;  /* 0x0000e200ff047b82 */ /* 0x000e220000000800 */
[----:B------:R-:W-:-:S07]  /*0160*/  MOV R8, 0x190 ;  /* 0x0000019000087802 */ /* 0x000fce0000000f00 */
[----:B------:R-:W1:Y:S02]  /*0170*/  LDC R9, c[0x0][0x38c] ;  /* 0x0000e300ff097b82 */ /* 0x000e640000000800 */
[----:B01----:R-:W-:Y:S05]  /*0180*/  CALL.REL.NOINC `($__internal_0_$__cuda_sm3x_div_rn_noftz_f32_slowpath) ;  /* 0x0000002400ac7944 */ /* 0x003fea0003c00000 */
[----:B------:R-:W-:-:S07]  /*0190*/  MOV R7, R4 ;  /* 0x0000000400077202 */ /* 0x000fce0000000f00 */
.L_x_1:
[----:B------:R-:W0:Y:S01]  /*01a0*/  LDC.64 R2, c[0x0][0x3b8] ;  /* 0x0000ee00ff027b82 */ /* 0x000e220000000a00 */
[----:B------:R-:W-:Y:S01]  /*01b0*/  HFMA2 R4, -RZ, RZ, 13.90625, -27488 ;  /* 0x4af4f6b6ff047431 */ /* 0x000fe200000001ff */
[----:B------:R-:W-:Y:S01]  /*01c0*/  MOV R5, 0x3405c44a ;  /* 0x3405c44a00057802 */ /* 0x000fe20000000f00 */
[----:B------:R-:W1:Y:S01]  /*01d0*/  LDCU UR4, c[0x0][0x3b4] ;  /* 0x00007680ff0477ac */ /* 0x000e620008000800 */
[----:B------:R-:W-:-:S04]  /*01e0*/  FADD R7, R7, -1.9904999409134002639e-35 ;  /* 0x85d3aa9007077421 */ /* 0x000fc80000000000 */
[----:B------:R-:W2:Y:S01]  /*01f0*/  LDC.64 R8, c[0x0][0x3c8] ;  /* 0x0000f200ff087b82 */ /* 0x000ea20000000a00 */
[----:B0-----:R-:W-:Y:S01]  /*0200*/  FADD R2, R2, R3 ;  /* 0x0000000302027221 */ /* 0x001fe20000000000 */
[----:B------:R-:W-:-:S03]  /*0210*/  FFMA R3, R4, -R5, 1 ;  /* 0x3f80000004037423 */ /* 0x000fc60000000805 */
[----:B------:R-:W-:Y:S01]  /*0220*/  FADD R2, R2, -1.7656360650492695094e-43 ;  /* 0x8000007e02027421 */ /* 0x000fe20000000000 */
[----:B------:R-:W-:Y:S01]  /*0230*/  FFMA R3, R3, R4, 8026971 ;  /* 0x4af4f6b603037423 */ /* 0x000fe20000000004 */
[----:B--2---:R-:W-:Y:S02]  /*0240*/  FMUL R4, RZ, R9 ;  /* 0x00000009ff047220 */ /* 0x004fe40000400000 */
[----:B------:R-:W-:Y:S02]  /*0250*/  FADD R2, R2, 1.7566999690477273505e-35 ;  /* 0x05bacdec02027421 */ /* 0x000fe40000000000 */
[----:B------:R-:W0:Y:S01]  /*0260*/  FCHK P0, R4, 1.2457999787329754326e-07 ;  /* 0x3405c44a04007902 */ /* 0x000e220000000000 */
[----:B------:R-:W-:Y:S01]  /*0270*/  FFMA R5, R4, R3, RZ ;  /* 0x0000000304057223 */ /* 0x000fe200000000ff */
[----:B-1----:R-:W-:-:S03]  /*0280*/  FMUL R2, R2, UR4 ;  /* 0x0000000402027c20 */ /* 0x002fc60008400000 */
[----:B------:R-:W-:Y:S02]  /*0290*/  FFMA R6, R5, -1.2457999787329754326e-07, R4 ;  /* 0xb405c44a05067823 */ /* 0x000fe40000000004 */
[----:B------:R-:W-:Y:S02]  /*02a0*/  FSETP.GT.AND P2, PT, |R2|, +INF , PT ;  /* 0x7f8000000200780b */ /* 0x000fe40003f44200 */
[----:B------:R-:W-:Y:S01]  /*02b0*/  FFMA R6, R3, R6, R5 ;  /* 0x0000000603067223 */ /* 0x000fe20000000005 */
[----:B------:R-:W-:Y:S01]  /*02c0*/  FMUL R3, R8, 1.65960004493214022034e+35 ;  /* 0x79ffb3ae08037820 */ /* 0x000fe20000400000 */
[C---:B------:R-:W-:Y:S02]  /*02d0*/  FSEL R5, |R2|.reuse, +INF , P2 ;  /* 0x7f80000002057808 */ /* 0x040fe40001000200 */
[----:B------:R-:W-:Y:S01]  /*02e0*/  FSEL R2, |R2|, +INF , !P2 ;  /* 0x7f80000002027808 */ /* 0x000fe20005000200 */
[----:B0-----:R-:W-:Y:S06]  /*02f0*/  @!P0 BRA `(.L_x_2) ;  /* 0x0000000000108947 */ /* 0x001fec0003800000 */
[----:B------:R-:W-:Y:S02]  /*0300*/  MOV R9, 0x3405c44a ;  /* 0x3405c44a00097802 */ /* 0x000fe40000000f00 */
[----:B------:R-:W-:-:S07]  /*0310*/  MOV R8, 0x330 ;  /* 0x0000033000087802 */ /* 0x000fce0000000f00 */
[----:B------:R-:W-:Y:S05]  /*0320*/  CALL.REL.NOINC `($__internal_0_$__cuda_sm3x_div_rn_noftz_f32_slowpath) ;  /* 0x0000002400447944 */ /* 0x000fea0003c00000 */
[----:B------:R-:W-:-:S07]  /*0330*/  MOV R6, R4 ;  /* 0x0000000400067202 */ /* 0x000fce0000000f00 */
.L_x_2:
[----:B------:R-:W0:Y:S01]  /*0340*/  LDCU UR4, c[0x0][0x3d0] ;  /* 0x00007a00ff0477ac */ /* 0x000e220008000800 */
[----:B------:R-:W1:Y:S01]  /*0350*/  MUFU.RCP R10, R5 ;  /* 0x00000005000a7308 */ /* 0x000e620000001000 */
[----:B------:R-:W-:Y:S01]  /*0360*/  MOV R9, 0x42fc0000 ;  /* 0x42fc000000097802 */ /* 0x000fe20000000f00 */
[----:B------:R-:W-:-:S05]  /*0370*/  FFMA R3, R3, R6, RZ ;  /* 0x0000000603037223 */ /* 0x000fca00000000ff */
[----:B------:R-:W-:Y:S01]  /*0380*/  R2UR UR22, R3 ;  /* 0x00000000031672ca */ /* 0x000fe200000e0000 */
[----:B0-----:R-:W-:Y:S01]  /*0390*/  FADD R4, RZ, -UR4 ;  /* 0x80000004ff047e21 */ /* 0x001fe20008000000 */
[----:B-1----:R-:W-:Y:S01]  /*03a0*/  FFMA R11, -R5, R10, 1 ;  /* 0x3f800000050b7423 */ /* 0x002fe2000000010a */
[----:B------:R-:W-:Y:S02]  /*03b0*/  UMOV UR4, URZ ;  /* 0x000000ff00047c82 */ /* 0x000fe40008000000 */
[----:B------:R-:W-:Y:S01]  /*03c0*/  FMUL R8, |R4|, 1.4426950216293334961 ;  /* 0x3fb8aa3b04087820 */ /* 0x000fe20000400200 */
[----:B------:R-:W-:-:S04]  /*03d0*/  FFMA R11, R10, R11, R10 ;  /* 0x0000000b0a0b7223 */ /* 0x000fc8000000000a */
[----:B------:R-:W-:Y:S01]  /*03e0*/  FFMA R6, R2, R11, RZ ;  /* 0x0000000b02067223 */ /* 0x000fe200000000ff */
[----:B------:R-:W0:Y:S03]  /*03f0*/  FRND.TRUNC R8, R8 ;  /* 0x0000000800087307 */ /* 0x000e26000020d000 */
[----:B------:R-:W-:-:S04]  /*0400*/  FFMA R3, -R5, R6, R2 ;  /* 0x0000000605037223 */ /* 0x000fc80000000102 */
[----:B------:R-:W-:Y:S01]  /*0410*/  FFMA R3, R11, R3, R6 ;  /* 0x000000030b037223 */ /* 0x000fe20000000006 */
[----:B0-----:R-:W-:Y:S02]  /*0420*/  FSETP.GT.AND P0, PT, |R8|, 126, PT ;  /* 0x42fc00000800780b */ /* 0x001fe40003f04200 */
[----:B------:R-:W-:-:S04]  /*0430*/  LOP3.LUT R9, R9, 0x80000000, R8, 0xb8, !PT ;  /* 0x8000000009097812 */ /* 0x000fc800078eb808 */
[----:B------:R-:W-:-:S05]  /*0440*/  FSEL R9, R9, R8, P0 ;  /* 0x0000000809097208 */ /* 0x000fca0000000000 */
[C---:B------:R-:W-:Y:S01]  /*0450*/  FFMA R4, R9.reuse, -0.69314718246459960938, |R4| ;  /* 0xbf31721809047823 */ /* 0x040fe20000000404 */
[----:B------:R-:W0:Y:S01]  /*0460*/  FCHK P0, R2, R5 ;  /* 0x0000000502007302 */ /* 0x000e220000000000 */
[C---:B------:R-:W-:Y:S02]  /*0470*/  FADD R10, R9.reuse, 12583037 ;  /* 0x4b40007d090a7421 */ /* 0x040fe40000000000 */
[----:B------:R-:W-:-:S03]  /*0480*/  FFMA R4, R9, 1.9046542121259335545e-09, R4 ;  /* 0x3102e30809047823 */ /* 0x000fc60000000004 */
[----:B------:R-:W-:Y:S01]  /*0490*/  SHF.L.U32 R10, R10, 0x17, RZ ;  /* 0x000000170a0a7819 */ /* 0x000fe200000006ff */
[----:B------:R-:W-:Y:S01]  /*04a0*/  FMUL R11, R4, 1.4426950216293334961 ;  /* 0x3fb8aa3b040b7820 */ /* 0x000fe20000400000 */
[----:B0-----:R-:W-:Y:S06]  /*04b0*/  @!P0 BRA `(.L_x_3) ;  /* 0x0000000000148947 */ /* 0x001fec0003800000 */
[----:B------:R-:W-:Y:S02]  /*04c0*/  MOV R4, R2 ;  /* 0x0000000200047202 */ /* 0x000fe40000000f00 */
[----:B------:R-:W-:Y:S02]  /*04d0*/  MOV R9, R5 ;  /* 0x0000000500097202 */ /* 0x000fe40000000f00 */
[----:B------:R-:W-:-:S07]  /*04e0*/  MOV R8, 0x500 ;  /* 0x0000050000087802 */ /* 0x000fce0000000f00 */
[----:B------:R-:W-:Y:S05]  /*04f0*/  CALL.REL.NOINC `($__internal_0_$__cuda_sm3x_div_rn_noftz_f32_slowpath) ;  /* 0x0000002000d07944 */ /* 0x000fea0003c00000 */
[----:B------:R-:W-:-:S07]  /*0500*/  MOV R3, R4 ;  /* 0x0000000400037202 */ /* 0x000fce0000000f00 */
.L_x_3:
[----:B------:R-:W0:Y:S01]  /*0510*/  LDC.64 R8, c[0x0][0x3c0] ;  /* 0x0000f000ff087b82 */ /* 0x000e220000000a00 */
[----:B------:R-:W1:Y:S01]  /*0520*/  LDCU UR5, c[0x0][0x3a4] ;  /* 0x00007480ff0577ac */ /* 0x000e620008000800 */
[----:B------:R-:W2:Y:S01]  /*0530*/  MUFU.EX2 R11, R11 ;  /* 0x0000000b000b7308 */ /* 0x000ea20000000800 */
[----:B------:R-:W3:Y:S05]  /*0540*/  LDCU UR8, c[0x0][0x3d0] ;  /* 0x00007a00ff0877ac */ /* 0x000eea0008000800 */
[----:B------:R-:W1:Y:S01]  /*0550*/  LDC.64 R12, c[0x0][0x3a8] ;  /* 0x0000ea00ff0c7b82 */ /* 0x000e620000000a00 */
[----:B------:R-:W4:Y:S01]  /*0560*/  LDCU.64 UR6, c[0x0][0x390] ;  /* 0x00007200ff0677ac */ /* 0x000f220008000a00 */
[----:B------:R-:W5:Y:S06]  /*0570*/  LDCU.64 UR20, c[0x0][0x358] ;  /* 0x00006b00ff1477ac */ /* 0x000f6c0008000a00 */
[----:B------:R-:W5:Y:S01]  /*0580*/  LDC R14, c[0x0][0x3e0] ;  /* 0x0000f800ff0e7b82 */ /* 0x000f620000000800 */
[----:B--2---:R-:W-:Y:S01]  /*0590*/  FMUL R10, R10, R11 ;  /* 0x0000000b0a0a7220 */ /* 0x004fe20000400000 */
[----:B---3--:R-:W-:Y:S01]  /*05a0*/  FADD R6, RZ, -UR8 ;  /* 0x80000008ff067e21 */ /* 0x008fe20008000000 */
[----:B0-----:R-:W-:Y:S01]  /*05b0*/  FMUL R8, R8, R9 ;  /* 0x0000000908087220 */ /* 0x001fe20000400000 */
[----:B------:R-:W-:Y:S01]  /*05c0*/  HFMA2 R9, -RZ, RZ, 35424, 1.498046875 ;  /* 0x78533dfeff097431 */ /* 0x000fe200000001ff */
[----:B----4-:R-:W-:-:S03]  /*05d0*/  ULOP3.LUT UR18, UR6, 0x3, URZ, 0xc0, !UPT ;  /* 0x0000000306127892 */ /* 0x010fc6000f8ec0ff */
[----:B------:R-:W-:Y:S01]  /*05e0*/  R2UR UR16, R8 ;  /* 0x00000000081072ca */ /* 0x000fe200000e0000 */
[----:B------:R-:W-:Y:S01]  /*05f0*/  ULOP3.LUT UR17, UR7, 0x3, URZ, 0xc0, !UPT ;  /* 0x0000000307117892 */ /* 0x000fe2000f8ec0ff */
[----:B-1----:R-:W-:Y:S01]  /*0600*/  FMUL R2, R12, UR5 ;  /* 0x000000050c027c20 */ /* 0x002fe20008400000 */
[----:B------:R-:W-:Y:S01]  /*0610*/  FADD R4, R13, 1.2465000497755374707e-37 ;  /* 0x0229aa300d047421 */ /* 0x000fe20000000000 */
[----:B------:R-:W-:Y:S01]  /*0620*/  MOV R13, 0x363d0ada ;  /* 0x363d0ada000d7802 */ /* 0x000fe20000000f00 */
[----:B------:R-:W-:Y:S01]  /*0630*/  FMUL R12, R6, R6 ;  /* 0x00000006060c7220 */ /* 0x000fe20000400000 */
[----:B------:R-:W-:Y:S01]  /*0640*/  FFMA R2, R2, R9, 1.4012984643248170709e-44 ;  /* 0x0000000a02027423 */ /* 0x000fe20000000009 */
[----:B------:R-:W-:Y:S01]  /*0650*/  FADD R4, R4, -1.67580002539183813511e+35 ;  /* 0xfa01195404047421 */ /* 0x000fe20000000000 */
[----:B------:R-:W0:Y:S01]  /*0660*/  LDC.64 R8, c[0x0][0x3b8] ;  /* 0x0000ee00ff087b82 */ /* 0x000e220000000a00 */
[----:B------:R-:W-:Y:S01]  /*0670*/  ULOP3.LUT UR5, UR6, 0x7ffffffc, URZ, 0xc0, !UPT ;  /* 0x7ffffffc06057892 */ /* 0x000fe2000f8ec0ff */
[----:B------:R-:W-:Y:S01]  /*0680*/  FMUL R15, |R2|, 8388608 ;  /* 0x4b000000020f7820 */ /* 0x000fe20000400200 */
[----:B------:R-:W-:Y:S01]  /*0690*/  FFMA R4, -RZ, R4, RZ ;  /* 0x00000004ff047223 */ /* 0x000fe200000001ff */
[----:B------:R-:W-:Y:S01]  /*06a0*/  FFMA R13, R12, R13, 0.00019836159481201320887 ;  /* 0x394fff490c0d7423 */ /* 0x000fe2000000000d */
[----:B------:R-:W-:Y:S01]  /*06b0*/  UIADD3 UR14, UPT, UPT, -UR5, URZ, URZ ;  /* 0x000000ff050e7290 */ /* 0x000fe2000fffe1ff */
[----:B------:R-:W-:Y:S01]  /*06c0*/  FSETP.GT.AND P0, PT, |R2|, RZ, PT ;  /* 0x000000ff0200720b */ /* 0x000fe20003f04200 */
[----:B------:R-:W-:Y:S01]  /*06d0*/  FADD R11, R4, -1.6417999880296566461e-35 ;  /* 0x85ae960c040b7421 */ /* 0x000fe20000000000 */
[----:B------:R-:W-:Y:S01]  /*06e0*/  R2UR UR23, R15 ;  /* 0x000000000f1772ca */ /* 0x000fe200000e0000 */
[----:B------:R-:W-:Y:S01]  /*06f0*/  ULOP3.LUT UR19, UR7, 0x7ffffff8, URZ, 0xc0, !UPT ;  /* 0x7ffffff807137892 */ /* 0x000fe2000f8ec0ff */
[----:B------:R-:W-:Y:S01]  /*0700*/  MOV R15, UR16 ;  /* 0x00000010000f7c02 */ /* 0x000fe20008000f00 */
[----:B------:R-:W-:Y:S01]  /*0710*/  ULOP3.LUT UR6, UR7, 0x7, URZ, 0xc0, !UPT ;  /* 0x0000000707067892 */ /* 0x000fe2000f8ec0ff */
[C---:B------:R-:W-:Y:S01]  /*0720*/  FFMA R13, R12.reuse, R13, 0.0083333496004343032837 ;  /* 0x3c08889a0c0d7423 */ /* 0x040fe2000000000d */
[----:B------:R-:W1:Y:S02]  /*0730*/  LDCU UR7, c[0x0][0x3b4] ;  /* 0x00007680ff0777ac */ /* 0x000e640008000800 */
[----:B------:R-:W-:Y:S01]  /*0740*/  FMUL R4, R15, 0.5 ;  /* 0x3f0000000f047820 */ /* 0x000fe20000400000 */
[----:B------:R-:W-:Y:S01]  /*0750*/  FADD R15, |R11|, -RZ ;  /* 0x800000ff0b0f7221 */ /* 0x000fe20000000200 */
[----:B------:R-:W-:Y:S01]  /*0760*/  FFMA R13, R12, R13, 0.16666667163372039795 ;  /* 0x3e2aaaab0c0d7423 */ /* 0x000fe2000000000d */
[----:B------:R-:W-:-:S03]  /*0770*/  UIADD3 UR8, UPT, UPT, UR6, -0x1, URZ ;  /* 0xffffffff06087890 */ /* 0x000fc6000fffe0ff */
[----:B------:R-:W-:Y:S01]  /*0780*/  ULOP3.LUT UR5, UR23, 0x7fffff, URZ, 0xc0, !UPT ;  /* 0x007fffff17057892 */ /* 0x000fe2000f8ec0ff */
[----:B------:R-:W2:Y:S01]  /*0790*/  FRND.TRUNC R4, R4 ;  /* 0x0000000400047307 */ /* 0x000ea2000020d000 */
[----:B------:R-:W-:Y:S01]  /*07a0*/  R2UR UR10, R15 ;  /* 0x000000000f0a72ca */ /* 0x000fe200000e0000 */
[----:B0-----:R-:W-:Y:S01]  /*07b0*/  FADD R8, R8, R9 ;  /* 0x0000000908087221 */ /* 0x001fe20000000000 */
[----:B------:R-:W-:Y:S01]  /*07c0*/  ULOP3.LUT UR5, UR5, 0x3f800000, URZ, 0xfc, !UPT ;  /* 0x3f80000005057892 */ /* 0x000fe2000f8efcff */
[----:B------:R-:W-:Y:S01]  /*07d0*/  FMUL R19, R12, R13 ;  /* 0x0000000d0c137220 */ /* 0x000fe20000400000 */
[----:B------:R-:W-:Y:S01]  /*07e0*/  ULOP3.LUT UR15, UR23, 0xff800000, URZ, 0xc0, !UPT ;  /* 0xff800000170f7892 */ /* 0x000fe2000f8ec0ff */
[----:B------:R-:W-:Y:S01]  /*07f0*/  FADD R8, R8, -1.7656360650492695094e-43 ;  /* 0x8000007e08087421 */ /* 0x000fe20000000000 */
[----:B-----5:R-:W-:Y:S01]  /*0800*/  FADD R12, R14, 1.2177283654982660346e-42 ;  /* 0x000003650e0c7421 */ /* 0x020fe20000000000 */
[----:B------:R-:W0:Y:S01]  /*0810*/  FRND.FLOOR R13, UR16 ;  /* 0x00000010000d7d07 */ /* 0x000e220008205000 */
[----:B------:R-:W-:Y:S01]  /*0820*/  FADD R14, |R2|, -RZ ;  /* 0x800000ff020e7221 */ /* 0x000fe20000000200 */
[----:B------:R-:W-:Y:S01]  /*0830*/  FADD R8, R8, 1.7566999690477273505e-35 ;  /* 0x05bacdec08087421 */ /* 0x000fe20000000000 */
[----:B------:R-:W-:Y:S01]  /*0840*/  MOV R21, UR15 ;  /* 0x0000000f00157c02 */ /* 0x000fe20008000f00 */
[----:B------:R-:W-:Y:S01]  /*0850*/  FADD R15, |R2|, |R2| ;  /* 0x40000002020f7221 */ /* 0x000fe20000000200 */
[----:B------:R-:W-:Y:S01]  /*0860*/  FFMA R19, R6, R19, R6 ;  /* 0x0000001306137223 */ /* 0x000fe20000000006 */
[----:B-1----:R-:W-:Y:S01]  /*0870*/  FMUL R17, R8, UR7 ;  /* 0x0000000708117c20 */ /* 0x002fe20008400000 */
[----:B--2---:R-:W-:Y:S01]  /*0880*/  FADD R20, R4, R4 ;  /* 0x0000000404147221 */ /* 0x004fe20000000000 */
[----:B------:R-:W1:Y:S01]  /*0890*/  MUFU.RCP R16, UR5 ;  /* 0x0000000500107d08 */ /* 0x000e620008001000 */
[----:B------:R-:W-:Y:S01]  /*08a0*/  ULOP3.LUT UR6, UR10, 0x7fffff, URZ, 0xc0, !UPT ;  /* 0x007fffff0a067892 */ /* 0x000fe2000f8ec0ff */
[----:B------:R-:W-:Y:S01]  /*08b0*/  FADD R18, |R17|, +INF ;  /* 0x7f80000011127421 */ /* 0x000fe20000000200 */
[----:B------:R-:W-:Y:S01]  /*08c0*/  FADD R20, -R20, UR16 ;  /* 0x0000001014147e21 */ /* 0x000fe20008000100 */
[----:B------:R-:W-:Y:S01]  /*08d0*/  FSEL R21, R21, +QNAN , P0 ;  /* 0x7fffffff15157808 */ /* 0x000fe20000000000 */
[----:B------:R-:W-:-:S02]  /*08e0*/  UIADD3 UR9, UPT, UPT, -UR15, -0x7a800000, URZ ;  /* 0x858000000f097890 */ /* 0x000fc4000fffe1ff */
[----:B------:R-:W-:Y:S02]  /*08f0*/  UIADD3 UR10, UPT, UPT, UR10, 0xb800000, URZ ;  /* 0x0b8000000a0a7890 */ /* 0x000fe4000fffe0ff */
[----:B0-----:R-:W-:-:S12]  /*0900*/  ULOP3.LUT UR11, UR6, 0x3f800000, URZ, 0xfc, !UPT ;  /* 0x3f800000060b7892 */ /* 0x001fd8000f8efcff */
.L_x_30:
[----:B0-----:R-:W0:Y:S01]  /*0910*/  LDCU UR6, c[0x0][0x384] ;  /* 0x00007080ff0677ac */ /* 0x001e220008000800 */
[----:B------:R-:W-:Y:S01]  /*0920*/  FSETP.NEU.AND P0, PT, R0, R7, PT ;  /* 0x000000070000720b */ /* 0x000fe20003f0d000 */
[----:B------:R-:W-:-:S04]  /*0930*/  UIADD3 UR4, UPT, UPT, UR4, 0x1, URZ ;  /* 0x0000000104047890 */ /* 0x000fc8000fffe0ff */
[----:B0-----:R-:W-:-:S08]  /*0940*/  UISETP.NE.AND UP0, UPT, UR4, UR6, UPT ;  /* 0x000000060400728c */ /* 0x001fd0000bf05270 */
[----:B--23--:R-:W-:Y:S05]  /*0950*/  @P0 BRA `(.L_x_4) ;  /* 0x0000001c00840947 */ /* 0x00cfea0003800000 */
[----:B------:R-:W-:Y:S01]  /*0960*/  FSETP.GT.AND P0, PT, |R2|, 1.97430005048058045343e+35, PT ;  /* 0x7a1818340200780b */ /* 0x000fe20003f04200 */
[----:B------:R-:W-:-:S12]  /*0970*/  HFMA2 R23, -RZ, RZ, 49920, 0.00205230712890625 ;  /* 0x7a181834ff177431 */ /* 0x000fd800000001ff */
[----:B------:R-:W-:Y:S05]  /*0980*/  @P0 BRA `(.L_x_5) ;  /* 0x0000000000c80947 */ /* 0x000fea0003800000 */
[----:B------:R-:W-:-:S04]  /*0990*/  MOV R0, UR23 ;  /* 0x0000001700007c02 */ /* 0x000fc80008000f00 */
[----:B------:R-:W-:-:S13]  /*09a0*/  FSETP.GE.AND P0, PT, R0, 1.97430005048058045343e+35, PT ;  /* 0x7a1818340000780b */ /* 0x000fda0003f06000 */
[----:B------:R-:W-:Y:S05]  /*09b0*/  @!P0 BRA `(.L_x_6) ;  /* 0x0000000000688947 */ /* 0x000fea0003800000 */
[C---:B------:R-:W-:Y:S01]  /*09c0*/  FMUL R9, |R2|.reuse, 16777216 ;  /* 0x4b80000002097820 */ /* 0x040fe20000400200 */
[----:B------:R-:W-:Y:S02]  /*09d0*/  FSETP.GEU.AND P0, PT, |R2|, 1.175494350822287508e-38, PT ;  /* 0x008000000200780b */ /* 0x000fe40003f0e200 */
[----:B------:R-:W-:Y:S02]  /*09e0*/  MOV R0, 0x7a181834 ;  /* 0x7a18183400007802 */ /* 0x000fe40000000f00 */
[----:B------:R-:W-:Y:S02]  /*09f0*/  FSEL R9, R9, |R2|, !P0 ;  /* 0x4000000209097208 */ /* 0x000fe40004000000 */
[----:B------:R-:W-:-:S04]  /*0a00*/  FSEL R0, R0, +INF , P0 ;  /* 0x7f80000000007808 */ /* 0x000fc80000000000 */
[----:B------:R-:W0:Y:S02]  /*0a10*/  MUFU.RCP R9, R9 ;  /* 0x0000000900097308 */ /* 0x000e240000001000 */
[----:B0-----:R-:W-:-:S06]  /*0a20*/  FMUL R0, R9, R0 ;  /* 0x0000000009007220 */ /* 0x001fcc0000400000 */
[----:B------:R-:W0:Y:S02]  /*0a30*/  FRND.TRUNC R25, R0 ;  /* 0x0000000000197307 */ /* 0x000e24000020d000 */
[----:B0-----:R-:W-:-:S05]  /*0a40*/  FFMA R23, -|R2|, R25, 1.97430005048058045343e+35 ;  /* 0x7a18183402177423 */ /* 0x001fca0000000319 */
[----:B------:R-:W-:-:S13]  /*0a50*/  ISETP.GE.U32.AND P0, PT, R23, R14, PT ;  /* 0x0000000e1700720c */ /* 0x000fda0003f06070 */
[----:B------:R-:W-:Y:S05]  /*0a60*/  @!P0 BRA `(.L_x_7) ;  /* 0x0000000000348947 */ /* 0x000fea0003800000 */
[----:B------:R-:W-:-:S04]  /*0a70*/  ISETP.GE.U32.AND P0, PT, R23, -0x7fffffff, PT ;  /* 0x800000011700780c */ /* 0x000fc80003f06070 */
[----:B------:R-:W-:-:S09]  /*0a80*/  FSETP.GEU.OR P1, PT, R23, -|R2|, !P0 ;  /* 0xc00000021700720b */ /* 0x000fd2000472e400 */
[----:B------:R-:W-:-:S04]  /*0a90*/  @P0 FADD R0, R25, -1 ;  /* 0xbf80000019000421 */ /* 0x000fc80000000000 */
[----:B------:R-:W-:-:S05]  /*0aa0*/  @!P1 FADD R0, R0, -1 ;  /* 0xbf80000000009421 */ /* 0x000fca0000000000 */
[----:B------:R-:W-:Y:S01]  /*0ab0*/  @P0 MOV R25, R0 ;  /* 0x0000000000190202 */ /* 0x000fe20000000f00 */
[----:B------:R-:W-:Y:S06]  /*0ac0*/  @P0 BRA `(.L_x_7) ;  /* 0x00000000001c0947 */ /* 0x000fec0003800000 */
[----:B------:R-:W-:Y:S01]  /*0ad0*/  FSETP.GE.AND P0, PT, R23, R15, PT ;  /* 0x0000000f1700720b */ /* 0x000fe20003f06000 */
[----:B------:R-:W-:-:S12]  /*0ae0*/  FADD R25, R25, 1 ;  /* 0x3f80000019197421 */ /* 0x000fd80000000000 */
[----:B------:R-:W-:Y:S01]  /*0af0*/  @P0 FFMA R23, |R2|, -3, R23 ;  /* 0xc040000002170823 */ /* 0x000fe20000000217 */
[----:B------:R-:W-:-:S04]  /*0b00*/  @P0 FADD R0, R25, 1 ;  /* 0x3f80000019000421 */ /* 0x000fc80000000000 */
[----:B------:R-:W-:-:S13]  /*0b10*/  FSETP.GE.AND P1, PT, R23, RZ, P0 ;  /* 0x000000ff1700720b */ /* 0x000fda0000726000 */
[----:B------:R-:W-:-:S05]  /*0b20*/  @P1 FADD R0, R0, 1 ;  /* 0x3f80000000001421 */ /* 0x000fca0000000000 */
[----:B------:R-:W-:-:S07]  /*0b30*/  @P0 MOV R25, R0 ;  /* 0x0000000000190202 */ /* 0x000fce0000000f00 */
.L_x_7:
[----:B------:R-:W-:Y:S01]  /*0b40*/  FFMA R23, -|R2|, R25, 1.97430005048058045343e+35 ;  /* 0x7a18183402177423 */ /* 0x000fe20000000319 */
[----:B------:R-:W-:Y:S06]  /*0b50*/  BRA `(.L_x_5) ;  /* 0x0000000000547947 */ /* 0x000fec0003800000 */
.L_x_6:
[----:B------:R-:W-:Y:S01]  /*0b60*/  UISETP.NE.AND UP1, UPT, UR15, -0x7a800000, UPT ;  /* 0x858000000f00788c */ /* 0x000fe2000bf25270 */
[----:B------:R-:W-:-:S08]  /*0b70*/  HFMA2 R0, -RZ, RZ, 0.255859375, 0.00205230712890625 ;  /* 0x34181834ff007431 */ /* 0x000fd000000001ff */
[----:B------:R-:W-:Y:S05]  /*0b80*/  BRA.U !UP1, `(.L_x_8) ;  /* 0x0000000109447547 */ /* 0x000fea000b800000 */
[----:B------:R-:W-:Y:S01]  /*0b90*/  MOV R0, 0x3f981834 ;  /* 0x3f98183400007802 */ /* 0x000fe20000000f00 */
[----:B------:R-:W-:-:S06]  /*0ba0*/  UMOV UR6, UR9 ;  /* 0x0000000900067c82 */ /* 0x000fcc0008000000 */
.L_x_9:
[----:B------:R-:W-:-:S04]  /*0bb0*/  UISETP.LT.U32.AND UP1, UPT, UR6, 0xb800000, UPT ;  /* 0x0b8000000600788c */ /* 0x000fc8000bf21070 */
[----:B------:R-:W-:-:S04]  /*0bc0*/  USEL UR7, UR6, 0xb800000, UP1 ;  /* 0x0b80000006077887 */ /* 0x000fc80008800000 */
[----:B------:R-:W-:Y:S02]  /*0bd0*/  UIADD3 UR6, UPT, UPT, -UR7, UR6, URZ ;  /* 0x0000000607067290 */ /* 0x000fe4000fffe1ff */
[----:B------:R-:W-:-:S04]  /*0be0*/  IADD3 R9, PT, PT, R0, UR7, RZ ;  /* 0x0000000700097c10 */ /* 0x000fc8000fffe0ff */
[----:B------:R-:W-:Y:S01]  /*0bf0*/  ISETP.NE.AND P1, PT, RZ, UR6, PT ;  /* 0x00000006ff007c0c */ /* 0x000fe2000bf25270 */
[----:B-1----:R-:W-:-:S04]  /*0c00*/  FMUL R0, R9, R16 ;  /* 0x0000001009007220 */ /* 0x002fc80000400000 */
[----:B------:R-:W-:-:S04]  /*0c10*/  FFMA R23, R0, -UR5, R9 ;  /* 0x8000000500177c23 */ /* 0x000fc80008000009 */
[----:B------:R-:W-:-:S04]  /*0c20*/  FFMA R0, R23, R16, R0 ;  /* 0x0000001017007223 */ /* 0x000fc80000000000 */
[----:B------:R-:W-:-:S04]  /*0c30*/  FFMA R23, R0, -UR5, R9 ;  /* 0x8000000500177c23 */ /* 0x000fc80008000009 */
[----:B------:R-:W-:-:S04]  /*0c40*/  FFMA.RZ R23, R23, R16, R0 ;  /* 0x0000001017177223 */ /* 0x000fc8000000c000 */
[----:B------:R-:W0:Y:S02]  /*0c50*/  FRND.TRUNC R0, R23 ;  /* 0x0000001700007307 */ /* 0x000e24000020d000 */
[----:B0-----:R-:W-:-:S05]  /*0c60*/  FFMA R0, R0, -UR5, R9 ;  /* 0x8000000500007c23 */ /* 0x001fca0008000009 */
[----:B------:R-:W-:-:S13]  /*0c70*/  ISETP.NE.AND P0, PT, R0, RZ, PT ;  /* 0x000000ff0000720c */ /* 0x000fda0003f05270 */
[----:B------:R-:W-:Y:S05]  /*0c80*/  @P0 BRA P1, `(.L_x_9) ;  /* 0xfffffffc00c80947 */ /* 0x000fea000083ffff */
[----:B------:R-:W-:-:S07]  /*0c90*/  FMUL R0, R0, 1.1920928955078125e-07 ;  /* 0x3400000000007820 */ /* 0x000fce0000400000 */
.L_x_8:
[----:B------:R-:W-:-:S07]  /*0ca0*/  FMUL R23, R0, R21 ;  /* 0x0000001500177220 */ /* 0x000fce0000400000 */
.L_x_5:
[----:B------:R-:W-:Y:S01]  /*0cb0*/  MOV R9, 0x3b33710b ;  /* 0x3b33710b00097802 */ /* 0x000fe20000000f00 */
[----:B------:R-:W-:Y:S01]  /*0cc0*/  FMUL R0, R3, R3 ;  /* 0x0000000303007220 */ /* 0x000fe20000400000 */
[----:B------:R-:W-:Y:S02]  /*0cd0*/  FSETP.NEU.AND P0, PT, |R17|, +INF , PT ;  /* 0x7f8000001100780b */ /* 0x000fe40003f0d200 */
[----:B------:R-:W-:Y:S01]  /*0ce0*/  FSETP.NEU.AND P1, PT, R5, RZ, PT ;  /* 0x000000ff0500720b */ /* 0x000fe20003f2d000 */
[----:B------:R-:W-:-:S04]  /*0cf0*/  FFMA R9, R0, R9, -0.015681877732276916504 ;  /* 0xbc80774800097423 */ /* 0x000fc80000000009 */
[----:B------:R-:W-:-:S04]  /*0d00*/  FFMA R9, R0, R9, 0.042200751602649688721 ;  /* 0x3d2cdab200097423 */ /* 0x000fc80000000009 */
[----:B------:R-:W-:-:S04]  /*0d10*/  FFMA R9, R0, R9, -0.074792981147766113281 ;  /* 0xbd992d1000097423 */ /* 0x000fc80000000009 */
[----:B------:R-:W-:-:S04]  /*0d20*/  FFMA R9, R0, R9, 0.10640415549278259277 ;  /* 0x3dd9ea6c00097423 */ /* 0x000fc80000000009 */
[----:B------:R-:W-:-:S04]  /*0d30*/  FFMA R9, R0, R9, -0.14207722246646881104 ;  /* 0xbe117cb100097423 */ /* 0x000fc80000000009 */
[----:B------:R-:W-:-:S04]  /*0d40*/  FFMA R9, R0, R9, 0.19993925094604492188 ;  /* 0x3e4cbce000097423 */ /* 0x000fc80000000009 */
[----:B------:R-:W-:-:S04]  /*0d50*/  FFMA R9, R0, R9, -0.33333197236061096191 ;  /* 0xbeaaaa7d00097423 */ /* 0x000fc80000000009 */
[----:B------:R-:W-:Y:S01]  /*0d60*/  FMUL R0, R0, R9 ;  /* 0x0000000900007220 */ /* 0x000fe20000400000 */
[----:B------:R-:W-:-:S03]  /*0d70*/  MOV R9, 0x3f6ee581 ;  /* 0x3f6ee58100097802 */ /* 0x000fc60000000f00 */
[----:B------:R-:W-:-:S04]  /*0d80*/  FFMA R0, R0, R3, R3 ;  /* 0x0000000300007223 */ /* 0x000fc80000000003 */
[----:B------:R-:W-:-:S05]  /*0d90*/  @P2 FFMA R0, R9, 1.6832555532455444336, -R0 ;  /* 0x3fd774eb09002823 */ /* 0x000fca0000000800 */
[----:B------:R-:W-:Y:S02]  /*0da0*/  FSEL R0, R0, 0.78539818525314331055, P0 ;  /* 0x3f490fdb00007808 */ /* 0x000fe40000000000 */
[----:B------:R-:W-:Y:S02]  /*0db0*/  FSETP.NAN.AND P0, PT, |R18|, |R18|, PT ;  /* 0x400000121200720b */ /* 0x000fe40003f08200 */
[----:B------:R-:W-:-:S04]  /*0dc0*/  FSEL R0, R0, RZ, P1 ;  /* 0x000000ff00007208 */ /* 0x000fc80000800000 */
[----:B------:R-:W-:-:S04]  /*0dd0*/  LOP3.LUT R9, R0, 0x80000000, R17, 0xb8, !PT ;  /* 0x8000000000097812 */ /* 0x000fc800078eb811 */
[----:B------:R-:W-:Y:S02]  /*0de0*/  FSEL R0, R18, R9, P0 ;  /* 0x0000000912007208 */ /* 0x000fe40000000000 */
[CC--:B------:R-:W-:Y:S02]  /*0df0*/  FSETP.NAN.AND P0, PT, |R23|.reuse, |R23|.reuse, PT ;  /* 0x400000171700720b */ /* 0x0c0fe40003f08200 */
[C---:B------:R-:W-:Y:S02]  /*0e00*/  FMNMX.NAN R25, |R0|.reuse, 1.58870006956280654999e+36, !PT ;  /* 0x7b98fc7b00197809 */ /* 0x040fe40007820200 */
[C---:B------:R-:W-:Y:S02]  /*0e10*/  FMNMX R4, |R0|.reuse, 1.58870006956280654999e+36, PT ;  /* 0x7b98fc7b00047809 */ /* 0x040fe40003800200 */
[----:B------:R-:W0:Y:S01]  /*0e20*/  MUFU.RCP R8, R25 ;  /* 0x0000001900087308 */ /* 0x000e220000001000 */
[----:B------:R-:W-:Y:S02]  /*0e30*/  FSETP.GEU.AND P3, PT, |R0|, 1.58870006956280654999e+36, PT ;  /* 0x7b98fc7b0000780b */ /* 0x000fe40003f6e200 */
[----:B------:R-:W-:-:S05]  /*0e40*/  FSEL R23, R23, -|R23|, P0 ;  /* 0xc000001717177208 */ /* 0x000fca0000000000 */
[----:B------:R-:W2:Y:S01]  /*0e50*/  FCHK P1, R4, R25 ;  /* 0x0000001904007302 */ /* 0x000ea20000020000 */
[----:B0-----:R-:W-:-:S04]  /*0e60*/  FFMA R9, -R25, R8, 1 ;  /* 0x3f80000019097423 */ /* 0x001fc80000000108 */
[----:B------:R-:W-:-:S04]  /*0e70*/  FFMA R9, R8, R9, R8 ;  /* 0x0000000908097223 */ /* 0x000fc80000000008 */
[----:B------:R-:W-:-:S04]  /*0e80*/  FFMA R8, R4, R9, RZ ;  /* 0x0000000904087223 */ /* 0x000fc800000000ff */
[----:B------:R-:W-:-:S04]  /*0e90*/  FFMA R22, -R25, R8, R4 ;  /* 0x0000000819167223 */ /* 0x000fc80000000104 */
[----:B------:R-:W-:Y:S01]  /*0ea0*/  FFMA R8, R9, R22, R8 ;  /* 0x0000001609087223 */ /* 0x000fe20000000008 */
[----:B--2---:R-:W-:Y:S06]  /*0eb0*/  @!P1 BRA `(.L_x_10) ;  /* 0x0000000000109947 */ /* 0x004fec0003800000 */
[----:B------:R-:W-:Y:S02]  /*0ec0*/  MOV R9, R25 ;  /* 0x0000001900097202 */ /* 0x000fe40000000f00 */
[----:B------:R-:W-:-:S07]  /*0ed0*/  MOV R8, 0xef0 ;  /* 0x00000ef000087802 */ /* 0x000fce0000000f00 */
[----:B-1----:R-:W-:Y:S05]  /*0ee0*/  CALL.REL.NOINC `($__internal_0_$__cuda_sm3x_div_rn_noftz_f32_slowpath) ;  /* 0x0000001800547944 */ /* 0x002fea0003c00000 */
[----:B------:R-:W-:-:S07]  /*0ef0*/  MOV R8, R4 ;  /* 0x0000000400087202 */ /* 0x000fce0000000f00 */
.L_x_10:
[----:B------:R-:W-:Y:S02]  /*0f00*/  HFMA2 R9, -RZ, RZ, 0.89990234375, 10328 ;  /* 0x3b33710bff097431 */ /* 0x000fe400000001ff */
[----:B------:R-:W-:Y:S01]  /*0f10*/  FMUL R4, R8, R8 ;  /* 0x0000000808047220 */ /* 0x000fe20000400000 */
[----:B------:R-:W-:Y:S02]  /*0f20*/  MOV R22, 0x3f6ee581 ;  /* 0x3f6ee58100167802 */ /* 0x000fe40000000f00 */
[C---:B------:R-:W-:Y:S02]  /*0f30*/  ISETP.GE.AND P0, PT, R0.reuse, RZ, PT ;  /* 0x000000ff0000720c */ /* 0x040fe40003f06270 */
[C---:B------:R-:W-:Y:S01]  /*0f40*/  FSETP.NEU.AND P1, PT, |R0|.reuse, 1.58870006956280654999e+36, PT ;  /* 0x7b98fc7b0000780b */ /* 0x040fe20003f2d200 */
[----:B------:R-:W-:Y:S01]  /*0f50*/  FADD R0, |R0|, 1.58870006956280654999e+36 ;  /* 0x7b98fc7b00007421 */ /* 0x000fe20000000200 */
[----:B------:R-:W-:Y:S01]  /*0f60*/  MOV R27, 0x3a2c32e4 ;  /* 0x3a2c32e4001b7802 */ /* 0x000fe20000000f00 */
[----:B------:R-:W-:-:S04]  /*0f70*/  FFMA R9, R4, R9, -0.015681877732276916504 ;  /* 0xbc80774804097423 */ /* 0x000fc80000000009 */
[----:B------:R-:W-:-:S04]  /*0f80*/  FFMA R9, R4, R9, 0.042200751602649688721 ;  /* 0x3d2cdab204097423 */ /* 0x000fc80000000009 */
[----:B------:R-:W-:-:S04]  /*0f90*/  FFMA R9, R4, R9, -0.074792981147766113281 ;  /* 0xbd992d1004097423 */ /* 0x000fc80000000009 */
[----:B------:R-:W-:-:S04]  /*0fa0*/  FFMA R9, R4, R9, 0.10640415549278259277 ;  /* 0x3dd9ea6c04097423 */ /* 0x000fc80000000009 */
[----:B------:R-:W-:-:S04]  /*0fb0*/  FFMA R9, R4, R9, -0.14207722246646881104 ;  /* 0xbe117cb104097423 */ /* 0x000fc80000000009 */
[----:B------:R-:W-:-:S04]  /*0fc0*/  FFMA R9, R4, R9, 0.19993925094604492188 ;  /* 0x3e4cbce004097423 */ /* 0x000fc80000000009 */
[----:B------:R-:W-:-:S04]  /*0fd0*/  FFMA R9, R4, R9, -0.33333197236061096191 ;  /* 0xbeaaaa7d04097423 */ /* 0x000fc80000000009 */
[----:B------:R-:W-:-:S04]  /*0fe0*/  FMUL R9, R4, R9 ;  /* 0x0000000904097220 */ /* 0x000fc80000400000 */
[----:B------:R-:W-:Y:S01]  /*0ff0*/  FFMA R9, R9, R8, R8 ;  /* 0x0000000809097223 */ /* 0x000fe20000000008 */
[----:B------:R-:W-:-:S03]  /*1000*/  FSEL R8, R22, 1.8663789033889770508, !P3 ;  /* 0x3feee58116087808 */ /* 0x000fc60005800000 */
[----:B------:R-:W-:Y:S01]  /*1010*/  FFMA R4, R22, 1.6832555532455444336, -R9 ;  /* 0x3fd774eb16047823 */ /* 0x000fe20000000809 */
[----:B------:R-:W-:-:S04]  /*1020*/  HFMA2 R22, -RZ, RZ, 2.04296875, -15.78125 ;  /* 0x4016cbe4ff167431 */ /* 0x000fc800000001ff */
[-C--:B------:R-:W-:Y:S02]  /*1030*/  FSEL R4, R4, R9.reuse, !P3 ;  /* 0x0000000904047208 */ /* 0x080fe40005800000 */
[----:B------:R-:W-:-:S05]  /*1040*/  FSEL R9, R9, -R9, !P3 ;  /* 0x8000000909097208 */ /* 0x000fca0005800000 */
[----:B------:R-:W-:Y:S01]  /*1050*/  @!P0 FFMA R4, R8, 1.6832555532455444336, R9 ;  /* 0x3fd774eb08048823 */ /* 0x000fe20000000009 */
[----:B------:R-:W-:Y:S02]  /*1060*/  FSEL R9, R22, 0.78539818525314331055, !P0 ;  /* 0x3f490fdb16097808 */ /* 0x000fe40004000000 */
[----:B------:R-:W-:Y:S02]  /*1070*/  FSETP.NAN.AND P0, PT, R0, R0, PT ;  /* 0x000000000000720b */ /* 0x000fe40003f08000 */
[----:B------:R-:W-:-:S04]  /*1080*/  FSEL R9, R9, |R4|, !P1 ;  /* 0x4000000409097208 */ /* 0x000fc80004800000 */
[----:B------:R-:W-:-:S04]  /*1090*/  FSEL R0, R0, -R9, P0 ;  /* 0x8000000900007208 */ /* 0x000fc80000000000 */
[C---:B------:R-:W-:Y:S01]  /*10a0*/  FSETP.GEU.AND P0, PT, |R0|.reuse, 1.175494350822287508e-38, PT ;  /* 0x008000000000780b */ /* 0x040fe20003f0e200 */
[----:B------:R-:W-:-:S05]  /*10b0*/  FMUL R9, |R0|, 16777216 ;  /* 0x4b80000000097820 */ /* 0x000fca0000400200 */
[----:B------:R-:W-:-:S04]  /*10c0*/  FSEL R9, R9, |R0|, !P0 ;  /* 0x4000000009097208 */ /* 0x000fc80004000000 */
[----:B------:R-:W-:-:S04]  /*10d0*/  IADD3 R4, PT, PT, R9, -0x3f3504f3, RZ ;  /* 0xc0cafb0d09047810 */ /* 0x000fc80007ffe0ff */
[----:B------:R-:W-:-:S04]  /*10e0*/  LOP3.LUT R8, R4, 0xff800000, RZ, 0xc0, !PT ;  /* 0xff80000004087812 */ /* 0x000fc800078ec0ff */
[----:B------:R-:W-:-:S05]  /*10f0*/  IADD3 R9, PT, PT, R9, -R8, RZ ;  /* 0x8000000809097210 */ /* 0x000fca0007ffe0ff */
[C---:B------:R-:W-:Y:S01]  /*1100*/  FADD R22, R9.reuse, 1 ;  /* 0x3f80000009167421 */ /* 0x040fe20000000000 */
[----:B------:R-:W-:-:S04]  /*1110*/  FADD R25, R9, -1 ;  /* 0xbf80000009197421 */ /* 0x000fc80000000000 */
[C---:B------:R-:W-:Y:S01]  /*1120*/  FADD R9, R25.reuse, R25 ;  /* 0x0000001919097221 */ /* 0x040fe20000000000 */
[----:B------:R-:W0:Y:S03]  /*1130*/  MUFU.RCP R22, R22 ;  /* 0x0000001600167308 */ /* 0x000e260000001000 */
[----:B0-----:R-:W-:Y:S01]  /*1140*/  FMUL R4, R22, R9 ;  /* 0x0000000916047220 */ /* 0x001fe20000400000 */
[----:B------:R-:W-:Y:S02]  /*1150*/  I2FP.F32.S32 R9, R8 ;  /* 0x0000000800097245 */ /* 0x000fe40000201400 */
[----:B------:R-:W-:Y:S01]  /*1160*/  FSEL R8, RZ, -24, P0 ;  /* 0xc1c00000ff087808 */ /* 0x000fe20000000000 */
[----:B------:R-:W-:-:S04]  /*1170*/  FADD R24, R25, -R4 ;  /* 0x8000000419187221 */ /* 0x000fc80000000000 */
[----:B------:R-:W-:Y:S01]  /*1180*/  FADD R24, R24, R24 ;  /* 0x0000001818187221 */ /* 0x000fe20000000000 */
[----:B------:R-:W-:-:S03]  /*1190*/  FFMA R9, R9, 1.1920928955078125e-07, R8 ;  /* 0x3400000009097823 */ /* 0x000fc60000000008 */
[-C--:B------:R-:W-:Y:S01]  /*11a0*/  FFMA R25, R25, -R4.reuse, R24 ;  /* 0x8000000419197223 */ /* 0x080fe20000000018 */
[C---:B------:R-:W-:Y:S01]  /*11b0*/  FMUL R24, R4.reuse, R4 ;  /* 0x0000000404187220 */ /* 0x040fe20000400000 */
[----:B------:R-:W-:Y:S02]  /*11c0*/  FFMA R8, R4, 1.4426950216293334961, R9 ;  /* 0x3fb8aa3b04087823 */ /* 0x000fe40000000009 */
[----:B------:R-:W-:Y:S01]  /*11d0*/  FMUL R25, R22, R25 ;  /* 0x0000001916197220 */ /* 0x000fe20000400000 */
[----:B------:R-:W-:Y:S01]  /*11e0*/  FFMA R27, R24, R27, 0.0032181653659790754318 ;  /* 0x3b52e7db181b7423 */ /* 0x000fe2000000001b */
[----:B------:R-:W-:-:S03]  /*11f0*/  FADD R9, R9, -R8 ;  /* 0x8000000809097221 */ /* 0x000fc60000000000 */
[----:B------:R-:W-:Y:S01]  /*1200*/  FFMA R27, R24, R27, 0.018033718690276145935 ;  /* 0x3c93bb73181b7423 */ /* 0x000fe2000000001b */
[----:B------:R-:W-:-:S03]  /*1210*/  FFMA R22, R4, 1.4426950216293334961, R9 ;  /* 0x3fb8aa3b04167823 */ /* 0x000fc60000000009 */
[----:B------:R-:W-:Y:S01]  /*1220*/  FFMA R27, R24, R27, 0.12022458761930465698 ;  /* 0x3df6384f181b7423 */ /* 0x000fe2000000001b */
[----:B------:R-:W-:-:S03]  /*1230*/  FFMA R9, R25, 1.4426950216293334961, R22 ;  /* 0x3fb8aa3b19097823 */ /* 0x000fc60000000016 */
[----:B------:R-:W-:Y:S01]  /*1240*/  FMUL R27, R24, R27 ;  /* 0x0000001b181b7220 */ /* 0x000fe20000400000 */
[----:B------:R-:W-:-:S03]  /*1250*/  FFMA R22, R4, 1.9251366722983220825e-08, R9 ;  /* 0x32a55e3404167823 */ /* 0x000fc60000000009 */
[----:B------:R-:W-:-:S04]  /*1260*/  FMUL R9, R27, 3 ;  /* 0x404000001b097820 */ /* 0x000fc80000400000 */
[----:B------:R-:W-:-:S04]  /*1270*/  FFMA R22, R25, R9, R22 ;  /* 0x0000000919167223 */ /* 0x000fc80000000016 */
[----:B------:R-:W-:-:S04]  /*1280*/  FFMA R27, R4, R27, R22 ;  /* 0x0000001b041b7223 */ /* 0x000fc80000000016 */
[----:B------:R-:W-:-:S04]  /*1290*/  FADD R9, R8, R27 ;  /* 0x0000001b08097221 */ /* 0x000fc80000000000 */
[----:B------:R-:W-:Y:S01]  /*12a0*/  FMUL R4, R9, UR16 ;  /* 0x0000001009047c20 */ /* 0x000fe20008400000 */
[----:B------:R-:W-:-:S03]  /*12b0*/  FADD R8, -R8, R9 ;  /* 0x0000000908087221 */ /* 0x000fc60000000100 */
[----:B------:R-:W0:Y:S01]  /*12c0*/  FRND R25, R4 ;  /* 0x0000000400197307 */ /* 0x000e220000201000 */
[----:B------:R-:W-:Y:S01]  /*12d0*/  FADD R8, R27, -R8 ;  /* 0x800000081b087221 */ /* 0x000fe20000000000 */
[----:B------:R-:W-:Y:S01]  /*12e0*/  FFMA R9, R9, UR16, -R4 ;  /* 0x0000001009097c23 */ /* 0x000fe20008000804 */
[----:B------:R-:W-:Y:S01]  /*12f0*/  HFMA2 R27, -RZ, RZ, 0.64013671875, -15.109375 ;  /* 0x391fcb8eff1b7431 */ /* 0x000fe200000001ff */
[----:B------:R-:W-:Y:S02]  /*1300*/  FSETP.GT.AND P1, PT, |R4|, 152, PT ;  /* 0x431800000400780b */ /* 0x000fe40003f24200 */
[----:B------:R-:W-:Y:S01]  /*1310*/  FFMA R8, R8, UR16, R9 ;  /* 0x0000001008087c23 */ /* 0x000fe20008000009 */
[C---:B------:R-:W-:Y:S01]  /*1320*/  FSETP.GEU.AND P3, PT, R4.reuse, RZ, PT ;  /* 0x000000ff0400720b */ /* 0x040fe20003f6e000 */
[----:B------:R-:W2:Y:S01]  /*1330*/  F2I.NTZ R22, R4 ;  /* 0x0000000400167305 */ /* 0x000ea20000203100 */
[----:B0-----:R-:W-:Y:S01]  /*1340*/  FADD R9, R4, -R25 ;  /* 0x8000001904097221 */ /* 0x001fe20000000000 */
[----:B------:R-:W-:-:S03]  /*1350*/  FSETP.GT.AND P0, PT, R25, RZ, PT ;  /* 0x000000ff1900720b */ /* 0x000fc60003f04000 */
[----:B------:R-:W-:Y:S01]  /*1360*/  FADD R8, R8, R9 ;  /* 0x0000000908087221 */ /* 0x000fe20000000000 */
[----:B------:R-:W-:Y:S02]  /*1370*/  SEL R25, RZ, 0x83000000, P0 ;  /* 0x83000000ff197807 */ /* 0x000fe40000000000 */
[----:B------:R-:W-:Y:S01]  /*1380*/  FSETP.NEU.AND P0, PT, R0, 1, PT ;  /* 0x3f8000000000780b */ /* 0x000fe20003f0d000 */
[----:B------:R-:W-:-:S03]  /*1390*/  FFMA R9, R8, R27, 0.0013391353422775864601 ;  /* 0x3aaf85ed08097423 */ /* 0x000fc6000000001b */
[----:B------:R-:W-:Y:S01]  /*13a0*/  FSETP.EQ.OR P0, PT, RZ, UR16, !P0 ;  /* 0x00000010ff007c0b */ /* 0x000fe2000c702400 */
[----:B------:R-:W-:-:S04]  /*13b0*/  FFMA R9, R8, R9, 0.0096188392490148544312 ;  /* 0x3c1d985608097423 */ /* 0x000fc80000000009 */
[----:B------:R-:W-:-:S04]  /*13c0*/  FFMA R9, R8, R9, 0.055503588169813156128 ;  /* 0x3d6357bb08097423 */ /* 0x000fc80000000009 */
[----:B------:R-:W-:-:S04]  /*13d0*/  FFMA R9, R8, R9, 0.24022644758224487305 ;  /* 0x3e75fdec08097423 */ /* 0x000fc80000000009 */
[----:B------:R-:W-:-:S04]  /*13e0*/  FFMA R9, R8, R9, 0.69314718246459960938 ;  /* 0x3f31721808097423 */ /* 0x000fc80000000009 */
[----:B------:R-:W-:Y:S01]  /*13f0*/  FFMA R9, R8, R9, 1 ;  /* 0x3f80000008097423 */ /* 0x000fe20000000009 */
[----:B------:R-:W-:Y:S02]  /*1400*/  IADD3 R8, PT, PT, R25, 0x7f000000, RZ ;  /* 0x7f00000019087810 */ /* 0x000fe40007ffe0ff */
[----:B--2---:R-:W-:-:S03]  /*1410*/  LEA R25, R22, -R25, 0x17 ;  /* 0x8000001916197211 */ /* 0x004fc600078eb8ff */
[----:B------:R-:W-:Y:S01]  /*1420*/  FMUL R8, R9, R8 ;  /* 0x0000000809087220 */ /* 0x000fe20000400000 */
[----:B------:R-:W-:-:S03]  /*1430*/  MOV R9, 0x3f800000 ;  /* 0x3f80000000097802 */ /* 0x000fc60000000f00 */
[----:B------:R-:W-:Y:S01]  /*1440*/  FMUL R8, R8, R25 ;  /* 0x0000001908087220 */ /* 0x000fe20000400000 */
[----:B------:R-:W-:Y:S01]  /*1450*/  @P1 FSEL R8, RZ, +INF , !P3 ;  /* 0x7f800000ff081808 */ /* 0x000fe20005800000 */
[----:B------:R-:W-:Y:S06]  /*1460*/  @P0 BRA `(.L_x_11) ;  /* 0x0000000000600947 */ /* 0x000fec0003800000 */
[----:B------:R-:W-:-:S04]  /*1470*/  MOV R4, UR16 ;  /* 0x0000001000047c02 */ /* 0x000fc80008000f00 */
[----:B------:R-:W-:-:S04]  /*1480*/  FSETP.NAN.AND P0, PT, |R4|, |UR16|, PT ;  /* 0x4000001004007c0b */ /* 0x000fc8000bf08200 */
[----:B------:R-:W-:-:S13]  /*1490*/  FSETP.NUM.AND P0, PT, |R0|, |R0|, !P0 ;  /* 0x400000000000720b */ /* 0x000fda0004707200 */
[----:B------:R-:W-:Y:S01]  /*14a0*/  @!P0 FADD R9, R0, UR16 ;  /* 0x0000001000098e21 */ /* 0x000fe20008000000 */
[----:B------:R-:W-:Y:S06]  /*14b0*/  @!P0 BRA `(.L_x_11) ;  /* 0x00000000004c8947 */ /* 0x000fec0003800000 */
[C---:B------:R-:W-:Y:S02]  /*14c0*/  FSETP.NEU.AND P0, PT, |R0|.reuse, +INF , PT ;  /* 0x7f8000000000780b */ /* 0x040fe40003f0d200 */
[----:B------:R-:W-:-:S13]  /*14d0*/  FSETP.NEU.AND P1, PT, R0, RZ, PT ;  /* 0x000000ff0000720b */ /* 0x000fda0003f2d000 */
[----:B------:R-:W-:Y:S05]  /*14e0*/  @P0 BRA P1, `(.L_x_12) ;  /* 0x0000000000180947 */ /* 0x000fea0000800000 */
[----:B------:R-:W-:Y:S01]  /*14f0*/  FSETP.LEU.AND P1, PT, RZ, UR16, PT ;  /* 0x00000010ff007c0b */ /* 0x000fe2000bf2b000 */
[----:B------:R-:W-:Y:S01]  /*1500*/  FADD R9, R0, R0 ;  /* 0x0000000000097221 */ /* 0x000fe20000000000 */
[----:B------:R-:W-:-:S11]  /*1510*/  FSETP.NEU.AND P0, PT, |R20|, 1, PT ;  /* 0x3f8000001400780b */ /* 0x000fd60003f0d200 */
[----:B------:R-:W-:-:S04]  /*1520*/  @!P1 LOP3.LUT R9, R9, 0x7f800000, RZ, 0x3c, !PT ;  /* 0x7f80000009099812 */ /* 0x000fc800078e3cff */
[----:B------:R-:W-:Y:S01]  /*1530*/  @P0 LOP3.LUT R9, R9, 0x7fffffff, RZ, 0xc0, !PT ;  /* 0x7fffffff09090812 */ /* 0x000fe200078ec0ff */
[----:B------:R-:W-:Y:S06]  /*1540*/  BRA `(.L_x_11) ;  /* 0x0000000000287947 */ /* 0x000fec0003800000 */
.L_x_12:
[----:B------:R-:W-:Y:S02]  /*1550*/  MOV R4, UR16 ;  /* 0x0000001000047c02 */ /* 0x000fe40008000f00 */
[----:B------:R-:W-:Y:S02]  /*1560*/  FSETP.EQ.AND P1, PT, R0, -1, PT ;  /* 0xbf8000000000780b */ /* 0x000fe40003f22000 */
[----:B------:R-:W-:-:S13]  /*1570*/  FSETP.NEU.AND P0, PT, |R4|, +INF , PT ;  /* 0x7f8000000400780b */ /* 0x000fda0003f0d200 */
[----:B------:R-:W-:Y:S05]  /*1580*/  @!P0 BRA P1, `(.L_x_11) ;  /* 0x0000000000188947 */ /* 0x000fea0000800000 */
[----:B------:R-:W-:Y:S02]  /*1590*/  FSETP.GEU.AND P1, PT, R0, RZ, PT ;  /* 0x000000ff0000720b */ /* 0x000fe40003f2e000 */
[----:B------:R-:W-:-:S11]  /*15a0*/  MOV R9, R8 ;  /* 0x0000000800097202 */ /* 0x000fd60000000f00 */
[----:B------:R-:W-:Y:S02]  /*15b0*/  @!P1 FSETP.NEU.AND P3, PT, |R20|, 1, PT ;  /* 0x3f8000001400980b */ /* 0x000fe40003f6d200 */
[----:B------:R-:W-:Y:S02]  /*15c0*/  @!P1 FSETP.NEU.AND P0, PT, R13, UR16, PT ;  /* 0x000000100d009c0b */ /* 0x000fe4000bf0d000 */
[----:B------:R-:W-:-:S04]  /*15d0*/  @!P1 FSEL R0, R8, -R8, P3 ;  /* 0x8000000808009208 */ /* 0x000fc80001800000 */
[----:B------:R-:W-:-:S07]  /*15e0*/  @!P1 FSEL R9, R0, +QNAN , !P0 ;  /* 0x7fffffff00099808 */ /* 0x000fce0004000000 */
.L_x_11:
[----:B------:R-:W0:Y:S01]  /*15f0*/  MUFU.RCP R0, R9 ;  /* 0x0000000900007308 */ /* 0x000e220000001000 */
[----:B------:R-:W-:Y:S02]  /*1600*/  UMOV UR6, 0x583a2d8 ;  /* 0x0583a2d800067882 */ /* 0x000fe40000000000 */
[----:B------:R-:W-:-:S05]  /*1610*/  MOV R8, UR6 ;  /* 0x0000000600087c02 */ /* 0x000fca0008000f00 */
[----:B------:R-:W2:Y:S01]  /*1620*/  FCHK P0, -R8, R9 ;  /* 0x0000000908007302 */ /* 0x000ea20000000100 */
[----:B0-----:R-:W-:-:S04]  /*1630*/  FFMA R25, R0, -R9, 1 ;  /* 0x3f80000000197423 */ /* 0x001fc80000000809 */
[----:B------:R-:W-:-:S04]  /*1640*/  FFMA R0, R0, R25, R0 ;  /* 0x0000001900007223 */ /* 0x000fc80000000000 */
[----:B------:R-:W-:-:S04]  /*1650*/  FFMA R4, R0, -1.2379000142927484609e-35, RZ ;  /* 0x8583a2d800047823 */ /* 0x000fc800000000ff */
[----:B------:R-:W-:-:S04]  /*1660*/  FFMA R25, R4, -R9, -1.2379000142927484609e-35 ;  /* 0x8583a2d804197423 */ /* 0x000fc80000000809 */
[----:B------:R-:W-:Y:S01]  /*1670*/  FFMA R0, R0, R25, R4 ;  /* 0x0000001900007223 */ /* 0x000fe20000000004 */
[----:B--2---:R-:W-:Y:S06]  /*1680*/  @!P0 BRA `(.L_x_13) ;  /* 0x0000000000108947 */ /* 0x004fec0003800000 */
[----:B------:R-:W-:Y:S01]  /*1690*/  HFMA2 R4, -RZ, RZ, -8.4102153778076171875e-05, -0.01336669921875 ;  /* 0x8583a2d8ff047431 */ /* 0x000fe200000001ff */
[----:B------:R-:W-:-:S07]  /*16a0*/  MOV R8, 0x16c0 ;  /* 0x000016c000087802 */ /* 0x000fce0000000f00 */
[----:B-1----:R-:W-:Y:S05]  /*16b0*/  CALL.REL.NOINC `($__internal_0_$__cuda_sm3x_div_rn_noftz_f32_slowpath) ;  /* 0x0000001000607944 */ /* 0x002fea0003c00000 */
[----:B------:R-:W-:-:S07]  /*16c0*/  MOV R0, R4 ;  /* 0x0000000400007202 */ /* 0x000fce0000000f00 */
.L_x_13:
[----:B------:R-:W0:Y:S01]  /*16d0*/  LDCU UR6, c[0x0][0x3b0] ;  /* 0x00007600ff0677ac */ /* 0x000e220008000800 */
[----:B------:R-:W-:-:S05]  /*16e0*/  FADD R9, |R11|, -RZ ;  /* 0x800000ff0b097221 */ /* 0x000fca0000000200 */
[----:B------:R-:W-:Y:S01]  /*16f0*/  MOV R4, R9 ;  /* 0x0000000900047202 */ /* 0x000fe20000000f00 */
[----:B0-----:R-:W-:-:S05]  /*1700*/  FADD R0, R0, UR6 ;  /* 0x0000000600007e21 */ /* 0x001fca0008000000 */
[----:B------:R-:W-:-:S13]  /*1710*/  FSETP.GEU.AND P0, PT, |R11|, |R0|, PT ;  /* 0x400000000b00720b */ /* 0x000fda0003f0e200 */
[----:B------:R-:W-:Y:S05]  /*1720*/  @!P0 BRA `(.L_x_14) ;  /* 0x0000000000f48947 */ /* 0x000fea0003800000 */
[----:B------:R-:W-:-:S05]  /*1730*/  FMUL R8, |R0|, 8388608 ;  /* 0x4b00000000087820 */ /* 0x000fca0000400200 */
[----:B------:R-:W-:-:S13]  /*1740*/  FSETP.GTU.AND P0, PT, |R11|, R8, PT ;  /* 0x000000080b00720b */ /* 0x000fda0003f0c200 */
[----:B------:R-:W-:Y:S05]  /*1750*/  @P0 BRA `(.L_x_15) ;  /* 0x0000000000700947 */ /* 0x000fea0003800000 */
[C---:B------:R-:W-:Y:S01]  /*1760*/  FMUL R9, |R0|.reuse, 16777216 ;  /* 0x4b80000000097820 */ /* 0x040fe20000400200 */
[C---:B------:R-:W-:Y:S01]  /*1770*/  FSETP.GEU.AND P0, PT, |R0|.reuse, 1.175494350822287508e-38, PT ;  /* 0x008000000000780b */ /* 0x040fe20003f0e200 */
[----:B------:R-:W-:Y:S01]  /*1780*/  FMUL R4, |R11|, 16777216 ;  /* 0x4b8000000b047820 */ /* 0x000fe20000400200 */
[----:B------:R-:W-:Y:S02]  /*1790*/  FADD R8, |R0|, -RZ ;  /* 0x800000ff00087221 */ /* 0x000fe40000000200 */
[----:B------:R-:W-:Y:S02]  /*17a0*/  FSEL R9, R9, |R0|, !P0 ;  /* 0x4000000009097208 */ /* 0x000fe40004000000 */
[----:B------:R-:W-:-:S04]  /*17b0*/  FSEL R4, R4, |R11|, !P0 ;  /* 0x4000000b04047208 */ /* 0x000fc80004000000 */
[----:B------:R-:W0:Y:S02]  /*17c0*/  MUFU.RCP R9, R9 ;  /* 0x0000000900097308 */ /* 0x000e240000001000 */
[----:B0-----:R-:W-:-:S06]  /*17d0*/  FMUL R4, R9, R4 ;  /* 0x0000000409047220 */ /* 0x001fcc0000400000 */
[----:B------:R-:W0:Y:S02]  /*17e0*/  FRND.TRUNC R4, R4 ;  /* 0x0000000400047307 */ /* 0x000e24000020d000 */
[----:B0-----:R-:W-:-:S05]  /*17f0*/  FFMA R25, -|R0|, R4, |R11| ;  /* 0x0000000400197223 */ /* 0x001fca000000070b */
        /* <DEDUP_REMOVED lines=8> */
[----:B------:R-:W-:Y:S01]  /*1880*/  FADD R8, |R0|, |R0| ;  /* 0x4000000000087221 */ /* 0x000fe20000000200 */
[----:B------:R-:W-:-:S04]  /*1890*/  FADD R4, R4, 1 ;  /* 0x3f80000004047421 */ /* 0x000fc80000000000 */
[----:B------:R-:W-:-:S13]  /*18a0*/  FSETP.GE.AND P0, PT, R25, R8, PT ;  /* 0x000000081900720b */ /* 0x000fda0003f06000 */
[----:B------:R-:W-:-:S05]  /*18b0*/  @P0 FFMA R8, |R0|, -3, R25 ;  /* 0xc040000000080823 */ /* 0x000fca0000000219 */
[----:B------:R-:W-:Y:S01]  /*18c0*/  FSETP.GE.AND P1, PT, R8, RZ, P0 ;  /* 0x000000ff0800720b */ /* 0x000fe20000726000 */
[----:B------:R-:W-:-:S12]  /*18d0*/  @P0 FADD R8, R4, 1 ;  /* 0x3f80000004080421 */ /* 0x000fd80000000000 */
[----:B------:R-:W-:-:S05]  /*18e0*/  @P1 FADD R8, R8, 1 ;  /* 0x3f80000008081421 */ /* 0x000fca0000000000 */
[----:B------:R-:W-:-:S07]  /*18f0*/  @P0 MOV R4, R8 ;  /* 0x0000000800040202 */ /* 0x000fce0000000f00 */
.L_x_16:
[----:B------:R-:W-:Y:S01]  /*1900*/  FFMA R4, -|R0|, R4, |R11| ;  /* 0x0000000400047223 */ /* 0x000fe2000000070b */
[----:B------:R-:W-:Y:S06]  /*1910*/  BRA `(.L_x_14) ;  /* 0x0000000000787947 */ /* 0x000fec0003800000 */
.L_x_15:
[----:B------:R-:W-:Y:S01]  /*1920*/  LOP3.LUT R22, R8, 0xff800000, RZ, 0xc0, !PT ;  /* 0xff80000008167812 */ /* 0x000fe200078ec0ff */
[----:B------:R-:W-:Y:S01]  /*1930*/  UMOV UR6, UR11 ;  /* 0x0000000b00067c82 */ /* 0x000fe20008000000 */
[----:B------:R-:W-:Y:S02]  /*1940*/  FSETP.GT.AND P3, PT, |R0|, RZ, PT ;  /* 0x000000ff0000720b */ /* 0x000fe40003f64200 */
[----:B------:R-:W-:Y:S02]  /*1950*/  IADD3 R4, PT, PT, -R22, UR10, RZ ;  /* 0x0000000a16047c10 */ /* 0x000fe4000fffe1ff */
[----:B------:R-:W-:Y:S02]  /*1960*/  ISETP.GT.U32.AND P0, PT, R9, 0x7f7fffff, PT ;  /* 0x7f7fffff0900780c */ /* 0x000fe40003f04070 */
[----:B------:R-:W-:Y:S02]  /*1970*/  LOP3.LUT P1, R4, R4, 0xff800000, RZ, 0xc0, !PT ;  /* 0xff80000004047812 */ /* 0x000fe4000782c0ff */
[----:B------:R-:W-:-:S11]  /*1980*/  FSEL R22, R22, +QNAN , P3 ;  /* 0x7fffffff16167808 */ /* 0x000fd60001800000 */
[----:B------:R-:W-:Y:S05]  /*1990*/  @!P1 BRA `(.L_x_17) ;  /* 0x0000000000489947 */ /* 0x000fea0003800000 */
[----:B------:R-:W-:Y:S01]  /*19a0*/  LOP3.LUT R0, R8, 0x7fffff, RZ, 0xc0, !PT ;  /* 0x007fffff08007812 */ /* 0x000fe200078ec0ff */
[----:B------:R-:W-:-:S03]  /*19b0*/  UMOV UR6, UR11 ;  /* 0x0000000b00067c82 */ /* 0x000fc60008000000 */
[----:B------:R-:W-:-:S04]  /*19c0*/  LOP3.LUT R27, R0, 0x3f800000, RZ, 0xfc, !PT ;  /* 0x3f800000001b7812 */ /* 0x000fc800078efcff */
[----:B------:R0:W2:Y:S03]  /*19d0*/  MUFU.RCP R24, R27 ;  /* 0x0000001b00187308 */ /* 0x0000a60000001000 */
.L_x_18:
[----:B------:R-:W-:-:S04]  /*19e0*/  VIMNMX.U32 R9, PT, PT, R4, 0xb800000, PT ;  /* 0x0b80000004097848 */ /* 0x000fc80003fe0000 */
[C---:B------:R-:W-:Y:S02]  /*19f0*/  IADD3 R0, PT, PT, R9.reuse, UR6, RZ ;  /* 0x0000000609007c10 */ /* 0x040fe4000fffe0ff */
[----:B------:R-:W-:-:S03]  /*1a00*/  IADD3 R4, PT, PT, -R9, R4, RZ ;  /* 0x0000000409047210 */ /* 0x000fc60007ffe1ff */
[----:B--2---:R-:W-:Y:S01]  /*1a10*/  FMUL R25, R24, R0 ;  /* 0x0000000018197220 */ /* 0x004fe20000400000 */
[----:B------:R-:W-:-:S03]  /*1a20*/  ISETP.NE.AND P3, PT, R4, RZ, PT ;  /* 0x000000ff0400720c */ /* 0x000fc60003f65270 */
[----:B------:R-:W-:-:S04]  /*1a30*/  FFMA R8, -R27, R25, R0 ;  /* 0x000000191b087223 */ /* 0x000fc80000000100 */
[----:B------:R-:W-:-:S04]  /*1a40*/  FFMA R25, R24, R8, R25 ;  /* 0x0000000818197223 */ /* 0x000fc80000000019 */
[----:B------:R-:W-:-:S04]  /*1a50*/  FFMA R8, -R27, R25, R0 ;  /* 0x000000191b087223 */ /* 0x000fc80000000100 */
[----:B------:R-:W-:-:S04]  /*1a60*/  FFMA.RZ R8, R24, R8, R25 ;  /* 0x0000000818087223 */ /* 0x000fc8000000c019 */
[----:B------:R-:W2:Y:S02]  /*1a70*/  FRND.TRUNC R25, R8 ;  /* 0x0000000800197307 */ /* 0x000ea4000020d000 */
[----:B--2---:R-:W-:-:S05]  /*1a80*/  FFMA R25, -R27, R25, R0 ;  /* 0x000000191b197223 */ /* 0x004fca0000000100 */
[----:B------:R-:W-:-:S13]  /*1a90*/  R2UR UR6, R25 ;  /* 0x00000000190672ca */ /* 0x000fda00000e0000 */
[----:B------:R-:W-:-:S13]  /*1aa0*/  ISETP.NE.AND P1, PT, RZ, UR6, PT ;  /* 0x00000006ff007c0c */ /* 0x000fda000bf25270 */
[----:B------:R-:W-:Y:S05]  /*1ab0*/  @P1 BRA P3, `(.L_x_18) ;  /* 0xfffffffc00c81947 */ /* 0x000fea000183ffff */
.L_x_17:
[----:B------:R-:W-:Y:S02]  /*1ac0*/  MOV R9, UR6 ;  /* 0x0000000600097c02 */ /* 0x000fe40008000f00 */
[----:B------:R-:W-:-:S03]  /*1ad0*/  FSEL R22, R22, +QNAN , !P0 ;  /* 0x7fffffff16167808 */ /* 0x000fc60004000000 */
[----:B------:R-:W-:-:S04]  /*1ae0*/  FMUL R9, R9, 1.1920928955078125e-07 ;  /* 0x3400000009097820 */ /* 0x000fc80000400000 */
[----:B------:R-:W-:-:S07]  /*1af0*/  FMUL R4, R22, R9 ;  /* 0x0000000916047220 */ /* 0x000fce0000400000 */
.L_x_14:
[----:B------:R-:W2:Y:S01]  /*1b00*/  LDCU UR6, c[0x0][0x390] ;  /* 0x00007200ff0677ac */ /* 0x000ea20008000800 */
[C---:B------:R-:W-:Y:S02]  /*1b10*/  FSETP.NAN.AND P0, PT, |R4|.reuse, |R4|, PT ;  /* 0x400000040400720b */ /* 0x040fe40003f08200 */
[----:B------:R-:W-:-:S04]  /*1b20*/  LOP3.LUT R9, R4, 0x80000000, R11, 0xb8, !PT ;  /* 0x8000000004097812 */ /* 0x000fc800078eb80b */
[----:B------:R-:W-:-:S05]  /*1b30*/  FSEL R0, R4, R9, P0 ;  /* 0x0000000904007208 */ /* 0x000fca0000000000 */
[----:B------:R-:W-:Y:S01]  /*1b40*/  FFMA R0, RZ, R23, R0 ;  /* 0x00000017ff007223 */ /* 0x000fe20000000000 */
[----:B--2---:R-:W-:-:S09]  /*1b50*/  UISETP.GE.AND UP1, UPT, UR6, 0x1, UPT ;  /* 0x000000010600788c */ /* 0x004fd2000bf26270 */
[----:B------:R-:W-:Y:S05]  /*1b60*/  BRA.U !UP1, `(.L_x_19) ;  /* 0x0000000509847547 */ /* 0x000fea000b800000 */
[----:B------:R-:W2:Y:S01]  /*1b70*/  MUFU.RCP R9, R10 ;  /* 0x0000000a00097308 */ /* 0x000ea20000001000 */
[----:B------:R-:W-:Y:S01]  /*1b80*/  UISETP.GE.U32.AND UP1, UPT, UR6, 0x4, UPT ;  /* 0x000000040600788c */ /* 0x000fe2000bf26070 */
[----:B------:R-:W-:Y:S01]  /*1b90*/  FSETP.GE.AND P0, PT, |R6|, 1, PT ;  /* 0x3f8000000600780b */ /* 0x000fe20003f06200 */
[----:B--2---:R-:W-:-:S04]  /*1ba0*/  FMUL.FTZ R9, R9, -0.125 ;  /* 0xbe00000009097820 */ /* 0x004fc80000410000 */
[----:B------:R-:W-:-:S05]  /*1bb0*/  FFMA R9, R10, 2, R9 ;  /* 0x400000000a097823 */ /* 0x000fca0000000009 */
[----:B------:R-:W-:-:S04]  /*1bc0*/  LOP3.LUT R4, R9, 0x80000000, R6, 0xb8, !PT ;  /* 0x8000000009047812 */ /* 0x000fc800078eb806 */
[----:B------:R-:W-:Y:S01]  /*1bd0*/  FSEL R9, R4, R19, P0 ;  /* 0x0000001304097208 */ /* 0x000fe20000000000 */
[----:B------:R-:W-:Y:S06]  /*1be0*/  BRA.U !UP1, `(.L_x_20) ;  /* 0x0000000509347547 */ /* 0x000fec000b800000 */
[----:B------:R-:W-:Y:S02]  /*1bf0*/  UMOV UR6, UR14 ;  /* 0x0000000e00067c82 */ /* 0x000fe40008000000 */
[----:B------:R-:W-:-:S09]  /*1c00*/  UISETP.GE.AND UP1, UPT, UR6, URZ, UPT ;  /* 0x000000ff0600728c */ /* 0x000fd2000bf26270 */
[----:B------:R-:W-:Y:S05]  /*1c10*/  BRA.U UP1, `(.L_x_21) ;  /* 0x0000000101fc7547 */ /* 0x000fea000b800000 */
[----:B------:R-:W-:Y:S01]  /*1c20*/  UIADD3 UR7, UPT, UPT, -UR6, URZ, URZ ;  /* 0x000000ff06077290 */ /* 0x000fe2000fffe1ff */
[----:B------:R-:W-:-:S03]  /*1c30*/  PLOP3.LUT P0, PT, PT, PT, PT, 0x80, 0x8 ;  /* 0x000000000008781c */ /* 0x000fc60003f0f070 */
[----:B------:R-:W-:-:S09]  /*1c40*/  UISETP.GT.AND UP1, UPT, UR7, 0xc, UPT ;  /* 0x0000000c0700788c */ /* 0x000fd2000bf24270 */
[----:B------:R-:W-:Y:S05]  /*1c50*/  BRA.U !UP1, `(.L_x_22) ;  /* 0x0000000109907547 */ /* 0x000fea000b800000 */
[----:B------:R-:W-:-:S13]  /*1c60*/  PLOP3.LUT P0, PT, PT, PT, PT, 0x8, 0x80 ;  /* 0x000000000080781c */ /* 0x000fda0003f0e170 */
.L_x_23:
[----:B------:R-:W-:Y:S01]  /*1c70*/  FADD R0, R0, UR22 ;  /* 0x0000001600007e21 */ /* 0x000fe20008000000 */
[----:B------:R-:W-:-:S03]  /*1c80*/  UIADD3 UR6, UPT, UPT, UR6, 0x10, URZ ;  /* 0x0000001006067890 */ /* 0x000fc6000fffe0ff */
[----:B------:R-:W-:Y:S01]  /*1c90*/  FFMA R0, RZ, R9, R0 ;  /* 0x00000009ff007223 */ /* 0x000fe20000000000 */
[----:B------:R-:W-:-:S03]  /*1ca0*/  UISETP.GE.AND UP1, UPT, UR6, -0xc, UPT ;  /* 0xfffffff40600788c */ /* 0x000fc6000bf26270 */
[----:B------:R-:W-:-:S04]  /*1cb0*/  FADD R0, R0, UR22 ;  /* 0x0000001600007e21 */ /* 0x000fc80008000000 */
[----:B------:R-:W-:-:S04]  /*1cc0*/  FFMA R0, RZ, R9, R0 ;  /* 0x00000009ff007223 */ /* 0x000fc80000000000 */
        /* <DEDUP_REMOVED lines=27> */
[----:B------:R-:W-:Y:S01]  /*1e80*/  FFMA R0, RZ, R9, R0 ;  /* 0x00000009ff007223 */ /* 0x000fe20000000000 */
[----:B------:R-:W-:Y:S06]  /*1e90*/  BRA.U !UP1, `(.L_x_23) ;  /* 0xfffffffd09747547 */ /* 0x000fec000b83ffff */
.L_x_22:
[----:B------:R-:W-:-:S04]  /*1ea0*/  UIADD3 UR7, UPT, UPT, -UR6, URZ, URZ ;  /* 0x000000ff06077290 */ /* 0x000fc8000fffe1ff */
[----:B------:R-:W-:-:S09]  /*1eb0*/  UISETP.GT.AND UP1, UPT, UR7, 0x4, UPT ;  /* 0x000000040700788c */ /* 0x000fd2000bf24270 */
[----:B------:R-:W-:Y:S05]  /*1ec0*/  BRA.U !UP1, `(.L_x_24) ;  /* 0x0000000109487547 */ /* 0x000fea000b800000 */
[----:B------:R-:W-:Y:S01]  /*1ed0*/  FADD R0, R0, UR22 ;  /* 0x0000001600007e21 */ /* 0x000fe20008000000 */
[----:B------:R-:W-:Y:S01]  /*1ee0*/  PLOP3.LUT P0, PT, PT, PT, PT, 0x8, 0x80 ;  /* 0x000000000080781c */ /* 0x000fe20003f0e170 */
[----:B------:R-:W-:Y:S02]  /*1ef0*/  UIADD3 UR6, UPT, UPT, UR6, 0x8, URZ ;  /* 0x0000000806067890 */ /* 0x000fe4000fffe0ff */
        /* <DEDUP_REMOVED lines=14> */
[----:B------:R-:W-:-:S07]  /*1fe0*/  FFMA R0, RZ, R9, R0 ;  /* 0x00000009ff007223 */ /* 0x000fce0000000000 */
.L_x_24:
[----:B------:R-:W-:-:S13]  /*1ff0*/  ISETP.EQ.AND P1, PT, RZ, UR6, PT ;  /* 0x00000006ff007c0c */ /* 0x000fda000bf22270 */
[----:B------:R-:W-:Y:S05]  /*2000*/  @!P0 BRA P1, `(.L_x_20) ;  /* 0x00000000002c8947 */ /* 0x000fea0000800000 */
.L_x_21:
[----:B------:R-:W-:Y:S01]  /*2010*/  FADD R0, R0, UR22 ;  /* 0x0000001600007e21 */ /* 0x000fe20008000000 */
[----:B------:R-:W-:-:S03]  /*2020*/  UIADD3 UR6, UPT, UPT, UR6, 0x4, URZ ;  /* 0x0000000406067890 */ /* 0x000fc6000fffe0ff */
[----:B------:R-:W-:Y:S01]  /*2030*/  FFMA R0, RZ, R9, R0 ;  /* 0x00000009ff007223 */ /* 0x000fe20000000000 */
[----:B------:R-:W-:-:S03]  /*2040*/  UISETP.NE.AND UP1, UPT, UR6, URZ, UPT ;  /* 0x000000ff0600728c */ /* 0x000fc6000bf25270 */
[----:B------:R-:W-:-:S04]  /*2050*/  FADD R0, R0, UR22 ;  /* 0x0000001600007e21 */ /* 0x000fc80008000000 */
[----:B------:R-:W-:-:S04]  /*2060*/  FFMA R0, RZ, R9, R0 ;  /* 0x00000009ff007223 */ /* 0x000fc80000000000 */
[----:B------:R-:W-:-:S04]  /*2070*/  FADD R0, R0, UR22 ;  /* 0x0000001600007e21 */ /* 0x000fc80008000000 */
[----:B------:R-:W-:-:S04]  /*2080*/  FFMA R0, RZ, R9, R0 ;  /* 0x00000009ff007223 */ /* 0x000fc80000000000 */
[----:B------:R-:W-:-:S04]  /*2090*/  FADD R0, R0, UR22 ;  /* 0x0000001600007e21 */ /* 0x000fc80008000000 */
[----:B------:R-:W-:Y:S01]  /*20a0*/  FFMA R0, RZ, R9, R0 ;  /* 0x00000009ff007223 */ /* 0x000fe20000000000 */
[----:B------:R-:W-:Y:S06]  /*20b0*/  BRA.U UP1, `(.L_x_21) ;  /* 0xfffffffd01d47547 */ /* 0x000fec000b83ffff */
.L_x_20:
[----:B------:R-:W-:-:S09]  /*20c0*/  UISETP.NE.AND UP1, UPT, UR18, URZ, UPT ;  /* 0x000000ff1200728c */ /* 0x000fd2000bf25270 */
[----:B------:R-:W-:Y:S05]  /*20d0*/  BRA.U !UP1, `(.L_x_19) ;  /* 0x0000000109287547 */ /* 0x000fea000b800000 */
[----:B------:R-:W-:Y:S01]  /*20e0*/  UISETP.NE.AND UP1, UPT, UR18, 0x1, UPT ;  /* 0x000000011200788c */ /* 0x000fe2000bf25270 */
[----:B------:R-:W-:-:S04]  /*20f0*/  FADD R0, R0, UR22 ;  /* 0x0000001600007e21 */ /* 0x000fc80008000000 */
[----:B------:R-:W-:-:S04]  /*2100*/  FFMA R0, RZ, R9, R0 ;  /* 0x00000009ff007223 */ /* 0x000fc80000000000 */
[----:B------:R-:W-:Y:S05]  /*2110*/  BRA.U !UP1, `(.L_x_19) ;  /* 0x0000000109187547 */ /* 0x000fea000b800000 */
[----:B------:R-:W-:Y:S01]  /*2120*/  MOV R4, UR18 ;  /* 0x0000001200047c02 */ /* 0x000fe20008000f00 */
[----:B------:R-:W-:-:S03]  /*2130*/  FADD R0, R0, UR22 ;  /* 0x0000001600007e21 */ /* 0x000fc60008000000 */
[----:B------:R-:W-:Y:S01]  /*2140*/  ISETP.NE.AND P0, PT, R4, 0x2, PT ;  /* 0x000000020400780c */ /* 0x000fe20003f05270 */
[----:B------:R-:W-:-:S12]  /*2150*/  FFMA R0, RZ, R9, R0 ;  /* 0x00000009ff007223 */ /* 0x000fd80000000000 */
[----:B------:R-:W-:-:S04]  /*2160*/  @P0 FADD R4, R0, UR22 ;  /* 0x0000001600040e21 */ /* 0x000fc80008000000 */
[----:B------:R-:W-:-:S07]  /*2170*/  @P0 FFMA R0, RZ, R9, R4 ;  /* 0x00000009ff000223 */ /* 0x000fce0000000004 */
.L_x_19:
[----:B------:R-:W2:Y:S02]  /*2180*/  LDCU UR7, c[0x0][0x394] ;  /* 0x00007280ff0777ac */ /* 0x000ea40008000800 */
[----:B--2---:R-:W-:-:S09]  /*2190*/  UISETP.GE.AND UP1, UPT, UR7, 0x1, UPT ;  /* 0x000000010700788c */ /* 0x004fd2000bf26270 */
[----:B------:R-:W-:Y:S05]  /*21a0*/  BRA.U !UP1, `(.L_x_4) ;  /* 0x0000000509707547 */ /* 0x000fea000b800000 */
[----:B------:R-:W-:Y:S01]  /*21b0*/  HFMA2 R9, -RZ, RZ, 7.7545642852783203125e-05, 1.7861328125 ;  /* 0x05153f25ff097431 */ /* 0x000fe200000001ff */
[----:B------:R-:W-:Y:S01]  /*21c0*/  UMOV UR6, 0x1e9c ;  /* 0x00001e9c00067882 */ /* 0x000fe20000000000 */
[----:B------:R-:W-:Y:S02]  /*21d0*/  MOV R8, 0x79db8e57 ;  /* 0x79db8e5700087802 */ /* 0x000fe40000000f00 */
[----:B------:R-:W-:-:S04]  /*21e0*/  MOV R22, UR6 ;  /* 0x0000000600167c02 */ /* 0x000fc80008000f00 */
[----:B------:R-:W2:Y:S01]  /*21f0*/  FCHK P0, R22, 1.42500000879123066106e+35 ;  /* 0x79db8e5716007902 */ /* 0x000ea20000000000 */
[----:B------:R-:W-:-:S04]  /*2200*/  FFMA R4, R9, -R8, 1 ;  /* 0x3f80000009047423 */ /* 0x000fc80000000808 */
[----:B------:R-:W-:-:S04]  /*2210*/  FFMA R4, R4, R9, 7.0175441496148486095e-36 ;  /* 0x05153f2504047423 */ /* 0x000fc80000000009 */
[----:B------:R-:W-:-:S04]  /*2220*/  FFMA R9, R4, 1.0980574766449266568e-41, RZ ;  /* 0x00001e9c04097823 */ /* 0x000fc800000000ff */
[----:B------:R-:W-:-:S04]  /*2230*/  FFMA R8, R9, -R8, 1.0980574766449266568e-41 ;  /* 0x00001e9c09087423 */ /* 0x000fc80000000808 */
[----:B------:R-:W-:Y:S01]  /*2240*/  FFMA R4, R4, R8, R9 ;  /* 0x0000000804047223 */ /* 0x000fe20000000009 */
[----:B--2---:R-:W-:Y:S06]  /*2250*/  @!P0 BRA `(.L_x_25) ;  /* 0x0000000000108947 */ /* 0x004fec0003800000 */
[----:B------:R-:W-:Y:S02]  /*2260*/  MOV R4, 0x1e9c ;  /* 0x00001e9c00047802 */ /* 0x000fe40000000f00 */
[----:B------:R-:W-:Y:S02]  /*2270*/  MOV R9, 0x79db8e57 ;  /* 0x79db8e5700097802 */ /* 0x000fe40000000f00 */
[----:B------:R-:W-:-:S07]  /*2280*/  MOV R8, 0x22a0 ;  /* 0x000022a000087802 */ /* 0x000fce0000000f00 */
[----:B01----:R-:W-:Y:S05]  /*2290*/  CALL.REL.NOINC `($__internal_0_$__cuda_sm3x_div_rn_noftz_f32_slowpath) ;  /* 0x0000000400687944 */ /* 0x003fea0003c00000 */
.L_x_25:
[----:B------:R-:W-:Y:S01]  /*22a0*/  MOV R9, 0x3b33710b ;  /* 0x3b33710b00097802 */ /* 0x000fe20000000f00 */
[----:B------:R-:W-:Y:S01]  /*22b0*/  FMUL R8, R4, R4 ;  /* 0x0000000404087220 */ /* 0x000fe20000400000 */
[----:B------:R-:W2:Y:S01]  /*22c0*/  LDC R22, c[0x0][0x3e8] ;  /* 0x0000fa00ff167b82 */ /* 0x000ea20000000800 */
[----:B------:R-:W2:Y:S01]  /*22d0*/  LDCU UR6, c[0x0][0x3e4] ;  /* 0x00007c80ff0677ac */ /* 0x000ea20008000800 */
[----:B0-----:R-:W-:Y:S01]  /*22e0*/  MOV R27, RZ ;  /* 0x000000ff001b7202 */ /* 0x001fe20000000f00 */
[----:B------:R-:W-:Y:S01]  /*22f0*/  FFMA R9, R8, R9, -0.015681877732276916504 ;  /* 0xbc80774808097423 */ /* 0x000fe20000000009 */
[----:B------:R-:W-:-:S03]  /*2300*/  UISETP.GE.U32.AND UP1, UPT, UR7, 0x8, UPT ;  /* 0x000000080700788c */ /* 0x000fc6000bf26070 */
        /* <DEDUP_REMOVED lines=9> */
[----:B------:R-:W-:-:S04]  /*23a0*/  FFMA R9, R8, 1.6832555532455444336, -R9 ;  /* 0x3fd774eb08097823 */ /* 0x000fc80000000809 */
[----:B------:R-:W-:-:S04]  /*23b0*/  FADD R23, -|R9|, R12 ;  /* 0x0000000c09177221 */ /* 0x000fc80000000300 */
[----:B--2---:R-:W-:-:S04]  /*23c0*/  FFMA R4, R22, UR6, R23 ;  /* 0x0000000616047c23 */ /* 0x004fc80008000017 */
[----:B------:R-:W-:-:S04]  /*23d0*/  FADD R4, R4, 1.7340000146070410012e-37 ;  /* 0x026c051504047421 */ /* 0x000fc80000000000 */
[----:B------:R-:W-:Y:S01]  /*23e0*/  FADD R25, RZ, R4 ;  /* 0x00000004ff197221 */ /* 0x000fe20000000000 */
[----:B------:R-:W-:Y:S06]  /*23f0*/  BRA.U !UP1, `(.L_x_26) ;  /* 0x00000001095c7547 */ /* 0x000fec000b800000 */
[----:B------:R-:W-:-:S07]  /*2400*/  HFMA2 R27, -RZ, RZ, 0, 0 ;  /* 0x00000000ff1b7431 */ /* 0x000fce00000001ff */
.L_x_27:
[----:B0-----:R-:W0:Y:S01]  /*2410*/  LDC.64 R8, c[0x0][0x3d8] ;  /* 0x0000f600ff087b82 */ /* 0x001e220000000a00 */
[----:B------:R-:W-:-:S04]  /*2420*/  FADD R0, R25, R0 ;  /* 0x0000000019007221 */ /* 0x000fc80000000000 */
[----:B------:R-:W-:-:S04]  /*2430*/  FADD R0, R25, R0 ;  /* 0x0000000019007221 */ /* 0x000fc80000000000 */
[----:B------:R-:W-:-:S04]  /*2440*/  FADD R0, R25, R0 ;  /* 0x0000000019007221 */ /* 0x000fc80000000000 */
[----:B------:R-:W-:-:S04]  /*2450*/  FADD R0, R25, R0 ;  /* 0x0000000019007221 */ /* 0x000fc80000000000 */
[----:B------:R-:W-:-:S04]  /*2460*/  FADD R0, R25, R0 ;  /* 0x0000000019007221 */ /* 0x000fc80000000000 */
[----:B------:R-:W-:Y:S01]  /*2470*/  FADD R0, R25, R0 ;  /* 0x0000000019007221 */ /* 0x000fe20000000000 */
[C---:B0-----:R-:W-:Y:S01]  /*2480*/  IMAD.WIDE.U32 R8, R27.reuse, 0x4, R8 ;  /* 0x000000041b087825 */ /* 0x041fe200078e0008 */
[----:B------:R-:W-:-:S03]  /*2490*/  IADD3 R27, PT, PT, R27, 0x8, RZ ;  /* 0x000000081b1b7810 */ /* 0x000fc60007ffe0ff */
[----:B------:R-:W-:Y:S01]  /*24a0*/  FADD R0, R25, R0 ;  /* 0x0000000019007221 */ /* 0x000fe20000000000 */
[----:B------:R0:W-:Y:S01]  /*24b0*/  STG.E desc[UR20][R8.64], R23 ;  /* 0x0000001708007986 */ /* 0x0001e2000c101914 */
[----:B------:R-:W-:Y:S02]  /*24c0*/  ISETP.NE.AND P0, PT, R27, UR19, PT ;  /* 0x000000131b007c0c */ /* 0x000fe4000bf05270 */
[----:B------:R-:W-:Y:S01]  /*24d0*/  FADD R0, R25, R0 ;  /* 0x0000000019007221 */ /* 0x000fe20000000000 */
[----:B------:R0:W-:Y:S04]  /*24e0*/  STG.E desc[UR20][R8.64+0x4], R23 ;  /* 0x0000041708007986 */ /* 0x0001e8000c101914 */
[----:B------:R0:W-:Y:S04]  /*24f0*/  STG.E desc[UR20][R8.64+0x8], R23 ;  /* 0x0000081708007986 */ /* 0x0001e8000c101914 */
[----:B------:R0:W-:Y:S04]  /*2500*/  STG.E desc[UR20][R8.64+0xc], R23 ;  /* 0x00000c1708007986 */ /* 0x0001e8000c101914 */
[----:B------:R0:W-:Y:S04]  /*2510*/  STG.E desc[UR20][R8.64+0x10], R23 ;  /* 0x0000101708007986 */ /* 0x0001e8000c101914 */
[----:B------:R0:W-:Y:S04]  /*2520*/  STG.E desc[UR20][R8.64+0x14], R23 ;  /* 0x0000141708007986 */ /* 0x0001e8000c101914 */
[----:B------:R0:W-:Y:S04]  /*2530*/  STG.E desc[UR20][R8.64+0x18], R23 ;  /* 0x0000181708007986 */ /* 0x0001e8000c101914 */
[----:B------:R0:W-:Y:S01]  /*2540*/  STG.E desc[UR20][R8.64+0x1c], R23 ;  /* 0x00001c1708007986 */ /* 0x0001e2000c101914 */
[----:B------:R-:W-:Y:S05]  /*2550*/  @P0 BRA `(.L_x_27) ;  /* 0xfffffffc00ac0947 */ /* 0x000fea000383ffff */
[----:B------:R-:W-:-:S07]  /*2560*/  MOV R27, UR19 ;  /* 0x00000013001b7c02 */ /* 0x000fce0008000f00 */
.L_x_26:
[----:B------:R-:W2:Y:S02]  /*2570*/  LDC R4, c[0x0][0x394] ;  /* 0x0000e500ff047b82 */ /* 0x000ea40000000800 */
[----:B--2---:R-:W-:-:S13]  /*2580*/  LOP3.LUT P0, RZ, R4, 0x7, RZ, 0xc0, !PT ;  /* 0x0000000704ff7812 */ /* 0x004fda000780c0ff */
[----:B------:R-:W-:Y:S05]  /*2590*/  @!P0 BRA `(.L_x_4) ;  /* 0x0000000000748947 */ /* 0x000fea0003800000 */
[----:B------:R-:W-:Y:S02]  /*25a0*/  UISETP.GE.U32.AND UP1, UPT, UR8, 0x3, UPT ;  /* 0x000000030800788c */ /* 0x000fe4000bf26070 */
[----:B------:R-:W-:-:S07]  /*25b0*/  UISETP.NE.AND UP2, UPT, UR17, URZ, UPT ;  /* 0x000000ff1100728c */ /* 0x000fce000bf45270 */
[----:B------:R-:W-:Y:S05]  /*25c0*/  BRA.U !UP1, `(.L_x_28) ;  /* 0x00000001092c7547 */ /* 0x000fea000b800000 */
[----:B0-----:R-:W0:Y:S01]  /*25d0*/  LDC.64 R8, c[0x0][0x3d8] ;  /* 0x0000f600ff087b82 */ /* 0x001e220000000a00 */
[----:B------:R-:W-:-:S04]  /*25e0*/  FADD R0, R0, R25 ;  /* 0x0000001900007221 */ /* 0x000fc80000000000 */
[----:B------:R-:W-:-:S04]  /*25f0*/  FADD R0, R25, R0 ;  /* 0x0000000019007221 */ /* 0x000fc80000000000 */
[----:B------:R-:W-:-:S04]  /*2600*/  FADD R0, R25, R0 ;  /* 0x0000000019007221 */ /* 0x000fc80000000000 */
[----:B------:R-:W-:Y:S01]  /*2610*/  FADD R0, R25, R0 ;  /* 0x0000000019007221 */ /* 0x000fe20000000000 */
[C---:B0-----:R-:W-:Y:S01]  /*2620*/  IMAD.WIDE.U32 R8, R27.reuse, 0x4, R8 ;  /* 0x000000041b087825 */ /* 0x041fe200078e0008 */
[----:B------:R-:W-:-:S04]  /*2630*/  IADD3 R27, PT, PT, R27, 0x4, RZ ;  /* 0x000000041b1b7810 */ /* 0x000fc80007ffe0ff */
[----:B------:R2:W-:Y:S04]  /*2640*/  STG.E desc[UR20][R8.64], R23 ;  /* 0x0000001708007986 */ /* 0x0005e8000c101914 */
[----:B------:R2:W-:Y:S04]  /*2650*/  STG.E desc[UR20][R8.64+0x4], R23 ;  /* 0x0000041708007986 */ /* 0x0005e8000c101914 */
[----:B------:R2:W-:Y:S04]  /*2660*/  STG.E desc[UR20][R8.64+0x8], R23 ;  /* 0x0000081708007986 */ /* 0x0005e8000c101914 */
[----:B------:R2:W-:Y:S02]  /*2670*/  STG.E desc[UR20][R8.64+0xc], R23 ;  /* 0x00000c1708007986 */ /* 0x0005e4000c101914 */
.L_x_28:
[----:B------:R-:W-:Y:S05]  /*2680*/  BRA.U !UP2, `(.L_x_4) ;  /* 0x000000010a387547 */ /* 0x000fea000b800000 */
[----:B------:R-:W-:Y:S01]  /*2690*/  UISETP.NE.AND UP1, UPT, UR17, 0x1, UPT ;  /* 0x000000011100788c */ /* 0x000fe2000bf25270 */
[----:B------:R-:W-:-:S08]  /*26a0*/  LOP3.LUT P0, RZ, R4, 0x1, RZ, 0xc0, !PT ;  /* 0x0000000104ff7812 */ /* 0x000fd0000780c0ff */
[----:B------:R-:W-:Y:S05]  /*26b0*/  BRA.U !UP1, `(.L_x_29) ;  /* 0x00000001091c7547 */ /* 0x000fea000b800000 */
[----:B0-2---:R-:W0:Y:S01]  /*26c0*/  LDC.64 R8, c[0x0][0x3d8] ;  /* 0x0000f600ff087b82 */ /* 0x005e220000000a00 */
[----:B------:R-:W-:-:S04]  /*26d0*/  FADD R0, R0, R25 ;  /* 0x0000001900007221 */ /* 0x000fc80000000000 */
[----:B------:R-:W-:Y:S01]  /*26e0*/  FADD R0, R25, R0 ;  /* 0x0000000019007221 */ /* 0x000fe20000000000 */
[C---:B0-----:R-:W-:Y:S01]  /*26f0*/  IMAD.WIDE.U32 R8, R27.reuse, 0x4, R8 ;  /* 0x000000041b087825 */ /* 0x041fe200078e0008 */
[----:B------:R-:W-:-:S04]  /*2700*/  IADD3 R27, PT, PT, R27, 0x2, RZ ;  /* 0x000000021b1b7810 */ /* 0x000fc80007ffe0ff */
[----:B------:R3:W-:Y:S04]  /*2710*/  STG.E desc[UR20][R8.64], R23 ;  /* 0x0000001708007986 */ /* 0x0007e8000c101914 */
[----:B------:R3:W-:Y:S02]  /*2720*/  STG.E desc[UR20][R8.64+0x4], R23 ;  /* 0x0000041708007986 */ /* 0x0007e4000c101914 */
.L_x_29:
[----:B0-23--:R-:W0:Y:S01]  /*2730*/  @P0 LDC.64 R8, c[0x0][0x3d8] ;  /* 0x0000f600ff080b82 */ /* 0x00de220000000a00 */
[----:B------:R-:W-:Y:S01]  /*2740*/  @P0 FADD R0, R0, R25 ;  /* 0x0000001900000221 */ /* 0x000fe20000000000 */
[----:B0-----:R-:W-:-:S05]  /*2750*/  @P0 IMAD.WIDE.U32 R8, R27, 0x4, R8 ;  /* 0x000000041b080825 */ /* 0x001fca00078e0008 */
[----:B------:R3:W-:Y:S02]  /*2760*/  @P0 STG.E desc[UR20][R8.64], R23 ;  /* 0x0000001708000986 */ /* 0x0007e4000c101914 */
.L_x_4:
[----:B------:R-:W-:Y:S05]  /*2770*/  BRA.U UP0, `(.L_x_30) ;  /* 0xffffffe100647547 */ /* 0x000fea000b83ffff */
.L_x_0:
[----:B------:R-:W4:Y:S01]  /*2780*/  F2F.F64.F32 R2, R0 ;  /* 0x0000000000027310 */ /* 0x000f220000201800 */
[----:B0-23--:R-:W-:Y:S01]  /*2790*/  MOV R8, 0x0 ;  /* 0x0000000000087802 */ /* 0x00dfe20000000f00 */
[----:B------:R-:W0:Y:S01]  /*27a0*/  LDCU.64 UR4, c[0x4][0x8] ;  /* 0x01000100ff0477ac */ /* 0x000e220008000a00 */
[----:B------:R-:W-:Y:S02]  /*27b0*/  MOV R6, UR12 ;  /* 0x0000000c00067c02 */ /* 0x000fe40008000f00 */
[----:B------:R-:W-:Y:S02]  /*27c0*/  MOV R7, UR13 ;  /* 0x0000000d00077c02 */ /* 0x000fe40008000f00 */
[----:B------:R-:W2:Y:S01]  /*27d0*/  LDC.64 R8, c[0x4][R8] ;  /* 0x0100000008087b82 */ /* 0x000ea20000000a00 */
[----:B----4-:R3:W-:Y:S01]  /*27e0*/  STL.64 [R1], R2 ;  /* 0x0000000201007387 */ /* 0x0107e20000100a00 */
[----:B0-----:R-:W-:Y:S02]  /*27f0*/  MOV R4, UR4 ;  /* 0x0000000400047c02 */ /* 0x001fe40008000f00 */
[----:B------:R-:W-:-:S07]  /*2800*/  MOV R5, UR5 ;  /* 0x0000000500057c02 */ /* 0x000fce0008000f00 */
[----:B------:R-:W-:-:S07]  /*2810*/  LEPC R20, `(.L_x_31) ;  /* 0x000000001014794e */ /* 0x000fce0000000000 */
[----:B-123--:R-:W-:Y:S05]  /*2820*/  CALL.ABS.NOINC R8 ;  /* 0x0000000008007343 */ /* 0x00efea0003c00000 */
.L_x_31:
[----:B------:R-:W-:Y:S05]  /*2830*/  EXIT ;  /* 0x000000000000794d */ /* 0x000fea0003800000 */
        .weak           $__internal_0_$__cuda_sm3x_div_rn_noftz_f32_slowpath
        .type           $__internal_0_$__cuda_sm3x_div_rn_noftz_f32_slowpath,@function
        .size           $__internal_0_$__cuda_sm3x_div_rn_noftz_f32_slowpath,(.L_x_41 - $__internal_0_$__cuda_sm3x_div_rn_noftz_f32_slowpath)
$__internal_0_$__cuda_sm3x_div_rn_noftz_f32_slowpath:
[----:B------:R-:W-:Y:S02]  /*2840*/  SHF.R.U32.HI R24, RZ, 0x17, R9 ;  /* 0x00000017ff187819 */ /* 0x000fe40000011609 */
[----:B------:R-:W-:Y:S02]  /*2850*/  SHF.R.U32.HI R26, RZ, 0x17, R4 ;  /* 0x00000017ff1a7819 */ /* 0x000fe40000011604 */
[----:B------:R-:W-:Y:S02]  /*2860*/  LOP3.LUT R24, R24, 0xff, RZ, 0xc0, !PT ;  /* 0x000000ff18187812 */ /* 0x000fe400078ec0ff */
[----:B------:R-:W-:Y:S02]  /*2870*/  LOP3.LUT R26, R26, 0xff, RZ, 0xc0, !PT ;  /* 0x000000ff1a1a7812 */ /* 0x000fe400078ec0ff */
[----:B------:R-:W-:-:S04]  /*2880*/  IADD3 R22, PT, PT, R24, -0x1, RZ ;  /* 0xffffffff18167810 */ /* 0x000fc80007ffe0ff */
[----:B------:R-:W-:Y:S02]  /*2890*/  ISETP.GT.U32.AND P0, PT, R22, 0xfd, PT ;  /* 0x000000fd1600780c */ /* 0x000fe40003f04070 */
[----:B------:R-:W-:-:S04]  /*28a0*/  IADD3 R22, PT, PT, R26, -0x1, RZ ;  /* 0xffffffff1a167810 */ /* 0x000fc80007ffe0ff */
[----:B------:R-:W-:-:S13]  /*28b0*/  ISETP.GT.U32.OR P0, PT, R22, 0xfd, P0 ;  /* 0x000000fd1600780c */ /* 0x000fda0000704470 */
[----:B------:R-:W-:Y:S01]  /*28c0*/  @!P0 MOV R22, RZ ;  /* 0x000000ff00168202 */ /* 0x000fe20000000f00 */
[----:B------:R-:W-:Y:S06]  /*28d0*/  @!P0 BRA `(.L_x_32) ;  /* 0x0000000000648947 */ /* 0x000fec0003800000 */
[----:B------:R-:W-:Y:S02]  /*28e0*/  FSETP.GTU.FTZ.AND P0, PT, |R4|, +INF , PT ;  /* 0x7f8000000400780b */ /* 0x000fe40003f1c200 */
[----:B------:R-:W-:-:S04]  /*28f0*/  FSETP.GTU.FTZ.AND P1, PT, |R9|, +INF , PT ;  /* 0x7f8000000900780b */ /* 0x000fc80003f3c200 */
[----:B------:R-:W-:-:S13]  /*2900*/  PLOP3.LUT P0, PT, P0, P1, PT, 0xf8, 0x8f ;  /* 0x00000000008f781c */ /* 0x000fda0000703f70 */
[----:B------:R-:W-:Y:S05]  /*2910*/  @P0 BRA `(.L_x_33) ;  /* 0x00000004004c0947 */ /* 0x000fea0003800000 */
[----:B------:R-:W-:-:S13]  /*2920*/  LOP3.LUT P0, RZ, R9, 0x7fffffff, R4, 0xc8, !PT ;  /* 0x7fffffff09ff7812 */ /* 0x000fda000780c804 */
[----:B------:R-:W-:Y:S05]  /*2930*/  @!P0 BRA `(.L_x_34) ;  /* 0x00000004003c8947 */ /* 0x000fea0003800000 */
[C---:B------:R-:W-:Y:S02]  /*2940*/  FSETP.NEU.FTZ.AND P4, PT, |R4|.reuse, +INF , PT ;  /* 0x7f8000000400780b */ /* 0x040fe40003f9d200 */
[----:B------:R-:W-:Y:S02]  /*2950*/  FSETP.NEU.FTZ.AND P1, PT, |R9|, +INF , PT ;  /* 0x7f8000000900780b */ /* 0x000fe40003f3d200 */
[----:B------:R-:W-:-:S11]  /*2960*/  FSETP.NEU.FTZ.AND P0, PT, |R4|, +INF , PT ;  /* 0x7f8000000400780b */ /* 0x000fd60003f1d200 */
[----:B------:R-:W-:Y:S05]  /*2970*/  @!P1 BRA !P4, `(.L_x_34) ;  /* 0x00000004002c9947 */ /* 0x000fea0006000000 */
[----:B------:R-:W-:-:S04]  /*2980*/  LOP3.LUT P4, RZ, R4, 0x7fffffff, RZ, 0xc0, !PT ;  /* 0x7fffffff04ff7812 */ /* 0x000fc8000788c0ff */
[----:B------:R-:W-:-:S13]  /*2990*/  PLOP3.LUT P1, PT, P1, P4, PT, 0x2f, 0xf2 ;  /* 0x0000000000f2781c */ /* 0x000fda0000f28577 */
[----:B------:R-:W-:Y:S05]  /*29a0*/  @P1 BRA `(.L_x_35) ;  /* 0x0000000400181947 */ /* 0x000fea0003800000 */
[----:B------:R-:W-:-:S04]  /*29b0*/  LOP3.LUT P1, RZ, R9, 0x7fffffff, RZ, 0xc0, !PT ;  /* 0x7fffffff09ff7812 */ /* 0x000fc8000782c0ff */
[----:B------:R-:W-:-:S13]  /*29c0*/  PLOP3.LUT P0, PT, P0, P1, PT, 0x2f, 0xf2 ;  /* 0x0000000000f2781c */ /* 0x000fda0000702577 */
[----:B------:R-:W-:Y:S05]  /*29d0*/  @P0 BRA `(.L_x_36) ;  /* 0x0000000400000947 */ /* 0x000fea0003800000 */
[----:B------:R-:W-:-:S04]  /*29e0*/  IADD3 R22, PT, PT, R26, -0x1, RZ ;  /* 0xffffffff1a167810 */ /* 0x000fc80007ffe0ff */
[----:B------:R-:W-:Y:S02]  /*29f0*/  ISETP.GE.AND P0, PT, R22, RZ, PT ;  /* 0x000000ff1600720c */ /* 0x000fe40003f06270 */
[----:B------:R-:W-:-:S04]  /*2a00*/  IADD3 R22, PT, PT, R24, -0x1, RZ ;  /* 0xffffffff18167810 */ /* 0x000fc80007ffe0ff */
[----:B------:R-:W-:-:S07]  /*2a10*/  ISETP.GE.AND P1, PT, R22, RZ, PT ;  /* 0x000000ff1600720c */ /* 0x000fce0003f26270 */
[----:B------:R-:W-:Y:S01]  /*2a20*/  @P0 MOV R22, RZ ;  /* 0x000000ff00160202 */ /* 0x000fe20000000f00 */
[----:B------:R-:W-:Y:S01]  /*2a30*/  @!P0 FFMA R4, R4, 1.84467440737095516160e+19, RZ ;  /* 0x5f80000004048823 */ /* 0x000fe200000000ff */
[----:B------:R-:W-:-:S04]  /*2a40*/  @!P0 MOV R22, 0xffffffc0 ;  /* 0xffffffc000168802 */ /* 0x000fc80000000f00 */
[----:B------:R-:W-:Y:S01]  /*2a50*/  @!P1 FFMA R9, R9, 1.84467440737095516160e+19, RZ ;  /* 0x5f80000009099823 */ /* 0x000fe200000000ff */
[----:B------:R-:W-:-:S07]  /*2a60*/  @!P1 IADD3 R22, PT, PT, R22, 0x40, RZ ;  /* 0x0000004016169810 */ /* 0x000fce0007ffe0ff */
.L_x_32:
[----:B------:R-:W-:Y:S02]  /*2a70*/  LEA R28, R24, 0xc0800000, 0x17 ;  /* 0xc0800000181c7811 */ /* 0x000fe400078eb8ff */
[----:B------:R-:W-:Y:S02]  /*2a80*/  IADD3 R27, PT, PT, R26, -0x7f, RZ ;  /* 0xffffff811a1b7810 */ /* 0x000fe40007ffe0ff */
[----:B------:R-:W-:-:S03]  /*2a90*/  IADD3 R28, PT, PT, -R28, R9, RZ ;  /* 0x000000091c1c7210 */ /* 0x000fc60007ffe1ff */
[C---:B------:R-:W-:Y:S01]  /*2aa0*/  IMAD R4, R27.reuse, -0x800000, R4 ;  /* 0xff8000001b047824 */ /* 0x040fe200078e0204 */
[----:B------:R-:W0:Y:S01]  /*2ab0*/  MUFU.RCP R30, R28 ;  /* 0x0000001c001e7308 */ /* 0x000e220000001000 */
[----:B------:R-:W-:Y:S01]  /*2ac0*/  FADD.FTZ R25, -R28, -RZ ;  /* 0x800000ff1c197221 */ /* 0x000fe20000010100 */
[----:B------:R-:W-:-:S04]  /*2ad0*/  IADD3 R27, PT, PT, R27, 0x7f, -R24 ;  /* 0x0000007f1b1b7810 */ /* 0x000fc80007ffe818 */
[----:B------:R-:W-:Y:S01]  /*2ae0*/  IADD3 R27, PT, PT, R27, R22, RZ ;  /* 0x000000161b1b7210 */ /* 0x000fe20007ffe0ff */
[----:B0-----:R-:W-:-:S04]  /*2af0*/  FFMA R9, R30, R25, 1 ;  /* 0x3f8000001e097423 */ /* 0x001fc80000000019 */
[----:B------:R-:W-:-:S04]  /*2b00*/  FFMA R9, R30, R9, R30 ;  /* 0x000000091e097223 */ /* 0x000fc8000000001e */
[----:B------:R-:W-:-:S04]  /*2b10*/  FFMA R24, R4, R9, RZ ;  /* 0x0000000904187223 */ /* 0x000fc800000000ff */
[----:B------:R-:W-:-:S04]  /*2b20*/  FFMA R26, R25, R24, R4 ;  /* 0x00000018191a7223 */ /* 0x000fc80000000004 */
[----:B------:R-:W-:-:S04]  /*2b30*/  FFMA R24, R9, R26, R24 ;  /* 0x0000001a09187223 */ /* 0x000fc80000000018 */
[----:B------:R-:W-:-:S04]  /*2b40*/  FFMA R25, R25, R24, R4 ;  /* 0x0000001819197223 */ /* 0x000fc80000000004 */
[----:B------:R-:W-:-:S05]  /*2b50*/  FFMA R4, R9, R25, R24 ;  /* 0x0000001909047223 */ /* 0x000fca0000000018 */
[----:B------:R-:W-:-:S04]  /*2b60*/  SHF.R.U32.HI R22, RZ, 0x17, R4 ;  /* 0x00000017ff167819 */ /* 0x000fc80000011604 */
[----:B------:R-:W-:-:S04]  /*2b70*/  LOP3.LUT R22, R22, 0xff, RZ, 0xc0, !PT ;  /* 0x000000ff16167812 */ /* 0x000fc800078ec0ff */
[----:B------:R-:W-:-:S04]  /*2b80*/  IADD3 R26, PT, PT, R22, R27, RZ ;  /* 0x0000001b161a7210 */ /* 0x000fc80007ffe0ff */
[----:B------:R-:W-:-:S04]  /*2b90*/  IADD3 R22, PT, PT, R26, -0x1, RZ ;  /* 0xffffffff1a167810 */ /* 0x000fc80007ffe0ff */
[----:B------:R-:W-:-:S13]  /*2ba0*/  ISETP.GE.U32.AND P0, PT, R22, 0xfe, PT ;  /* 0x000000fe1600780c */ /* 0x000fda0003f06070 */
[----:B------:R-:W-:Y:S05]  /*2bb0*/  @!P0 BRA `(.L_x_37) ;  /* 0x0000000000808947 */ /* 0x000fea0003800000 */
[----:B------:R-:W-:-:S13]  /*2bc0*/  ISETP.GT.AND P0, PT, R26, 0xfe, PT ;  /* 0x000000fe1a00780c */ /* 0x000fda0003f04270 */
[----:B------:R-:W-:Y:S05]  /*2bd0*/  @P0 BRA `(.L_x_38) ;  /* 0x00000000006c0947 */ /* 0x000fea0003800000 */
[----:B------:R-:W-:-:S13]  /*2be0*/  ISETP.GE.AND P0, PT, R26, 0x1, PT ;  /* 0x000000011a00780c */ /* 0x000fda0003f06270 */
[----:B------:R-:W-:Y:S05]  /*2bf0*/  @P0 BRA `(.L_x_39) ;  /* 0x0000000000980947 */ /* 0x000fea0003800000 */
[----:B------:R-:W-:Y:S02]  /*2c00*/  ISETP.GE.AND P0, PT, R26, -0x18, PT ;  /* 0xffffffe81a00780c */ /* 0x000fe40003f06270 */
[----:B------:R-:W-:-:S11]  /*2c10*/  LOP3.LUT R4, R4, 0x80000000, RZ, 0xc0, !PT ;  /* 0x8000000004047812 */ /* 0x000fd600078ec0ff */
[----:B------:R-:W-:Y:S05]  /*2c20*/  @!P0 BRA `(.L_x_39) ;  /* 0x00000000008c8947 */ /* 0x000fea0003800000 */
[CCC-:B------:R-:W-:Y:S01]  /*2c30*/  FFMA.RZ R27, R9.reuse, R25.reuse, R24.reuse ;  /* 0x00000019091b7223 */ /* 0x1c0fe2000000c018 */
[CCC-:B------:R-:W-:Y:S01]  /*2c40*/  FFMA.RP R22, R9.reuse, R25.reuse, R24.reuse ;  /* 0x0000001909167223 */ /* 0x1c0fe20000008018 */
[----:B------:R-:W-:Y:S01]  /*2c50*/  FFMA.RM R9, R9, R25, R24 ;  /* 0x0000001909097223 */ /* 0x000fe20000004018 */
[C---:B------:R-:W-:Y:S02]  /*2c60*/  IADD3 R24, PT, PT, R26.reuse, 0x20, RZ ;  /* 0x000000201a187810 */ /* 0x040fe40007ffe0ff */
[----:B------:R-:W-:Y:S02]  /*2c70*/  LOP3.LUT R27, R27, 0x7fffff, RZ, 0xc0, !PT ;  /* 0x007fffff1b1b7812 */ /* 0x000fe400078ec0ff */
[C---:B------:R-:W-:Y:S02]  /*2c80*/  ISETP.NE.AND P4, PT, R26.reuse, RZ, PT ;  /* 0x000000ff1a00720c */ /* 0x040fe40003f85270 */
[----:B------:R-:W-:Y:S02]  /*2c90*/  LOP3.LUT R27, R27, 0x800000, RZ, 0xfc, !PT ;  /* 0x008000001b1b7812 */ /* 0x000fe400078efcff */
[----:B------:R-:W-:-:S02]  /*2ca0*/  ISETP.NE.AND P1, PT, R26, RZ, PT ;  /* 0x000000ff1a00720c */ /* 0x000fc40003f25270 */
[----:B------:R-:W-:Y:S02]  /*2cb0*/  IADD3 R26, PT, PT, -R26, RZ, RZ ;  /* 0x000000ff1a1a7210 */ /* 0x000fe40007ffe1ff */
[----:B------:R-:W-:Y:S02]  /*2cc0*/  SHF.L.U32 R24, R27, R24, RZ ;  /* 0x000000181b187219 */ /* 0x000fe400000006ff */
[----:B------:R-:W-:Y:S02]  /*2cd0*/  FSETP.NEU.FTZ.AND P0, PT, R22, R9, PT ;  /* 0x000000091600720b */ /* 0x000fe40003f1d000 */
[----:B------:R-:W-:Y:S02]  /*2ce0*/  SEL R22, R26, RZ, P4 ;  /* 0x000000ff1a167207 */ /* 0x000fe40002000000 */
[----:B------:R-:W-:Y:S02]  /*2cf0*/  ISETP.NE.AND P1, PT, R24, RZ, P1 ;  /* 0x000000ff1800720c */ /* 0x000fe40000f25270 */
[----:B------:R-:W-:-:S02]  /*2d00*/  SHF.R.U32.HI R22, RZ, R22, R27 ;  /* 0x00000016ff167219 */ /* 0x000fc4000001161b */
[----:B------:R-:W-:Y:S02]  /*2d10*/  PLOP3.LUT P0, PT, P0, P1, PT, 0xf8, 0x8f ;  /* 0x00000000008f781c */ /* 0x000fe40000703f70 */
[----:B------:R-:W-:Y:S02]  /*2d20*/  SHF.R.U32.HI R24, RZ, 0x1, R22 ;  /* 0x00000001ff187819 */ /* 0x000fe40000011616 */
[----:B------:R-:W-:-:S04]  /*2d30*/  SEL R9, RZ, 0x1, !P0 ;  /* 0x00000001ff097807 */ /* 0x000fc80004000000 */
[----:B------:R-:W-:-:S04]  /*2d40*/  LOP3.LUT R9, R9, 0x1, R24, 0xf8, !PT ;  /* 0x0000000109097812 */ /* 0x000fc800078ef818 */
[----:B------:R-:W-:-:S04]  /*2d50*/  LOP3.LUT R9, R9, R22, RZ, 0xc0, !PT ;  /* 0x0000001609097212 */ /* 0x000fc800078ec0ff */
[----:B------:R-:W-:-:S04]  /*2d60*/  IADD3 R9, PT, PT, R24, R9, RZ ;  /* 0x0000000918097210 */ /* 0x000fc80007ffe0ff */
[----:B------:R-:W-:Y:S01]  /*2d70*/  LOP3.LUT R4, R9, R4, RZ, 0xfc, !PT ;  /* 0x0000000409047212 */ /* 0x000fe200078efcff */
[----:B------:R-:W-:Y:S06]  /*2d80*/  BRA `(.L_x_39) ;  /* 0x0000000000347947 */ /* 0x000fec0003800000 */
.L_x_38:
[----:B------:R-:W-:-:S04]  /*2d90*/  LOP3.LUT R4, R4, 0x80000000, RZ, 0xc0, !PT ;  /* 0x8000000004047812 */ /* 0x000fc800078ec0ff */
[----:B------:R-:W-:Y:S01]  /*2da0*/  LOP3.LUT R4, R4, 0x7f800000, RZ, 0xfc, !PT ;  /* 0x7f80000004047812 */ /* 0x000fe200078efcff */
[----:B------:R-:W-:Y:S06]  /*2db0*/  BRA `(.L_x_39) ;  /* 0x0000000000287947 */ /* 0x000fec0003800000 */
.L_x_37:
[----:B------:R-:W-:Y:S01]  /*2dc0*/  LEA R4, R27, R4, 0x17 ;  /* 0x000000041b047211 */ /* 0x000fe200078eb8ff */
[----:B------:R-:W-:Y:S06]  /*2dd0*/  BRA `(.L_x_39) ;  /* 0x0000000000207947 */ /* 0x000fec0003800000 */
.L_x_36:
[----:B------:R-:W-:-:S04]  /*2de0*/  LOP3.LUT R4, R9, 0x80000000, R4, 0x48, !PT ;  /* 0x8000000009047812 */ /* 0x000fc800078e4804 */
[----:B------:R-:W-:Y:S01]  /*2df0*/  LOP3.LUT R4, R4, 0x7f800000, RZ, 0xfc, !PT ;  /* 0x7f80000004047812 */ /* 0x000fe200078efcff */
[----:B------:R-:W-:Y:S06]  /*2e00*/  BRA `(.L_x_39) ;  /* 0x0000000000147947 */ /* 0x000fec0003800000 */
.L_x_35:
[----:B------:R-:W-:Y:S01]  /*2e10*/  LOP3.LUT R4, R9, 0x80000000, R4, 0x48, !PT ;  /* 0x8000000009047812 */ /* 0x000fe200078e4804 */
[----:B------:R-:W-:Y:S06]  /*2e20*/  BRA `(.L_x_39) ;  /* 0x00000000000c7947 */ /* 0x000fec0003800000 */
.L_x_34:
[----:B------:R-:W0:Y:S01]  /*2e30*/  MUFU.RSQ R4, -QNAN ;  /* 0xffc0000000047908 */ /* 0x000e220000001400 */
[----:B------:R-:W-:Y:S05]  /*2e40*/  BRA `(.L_x_39) ;  /* 0x0000000000047947 */ /* 0x000fea0003800000 */
.L_x_33:
[----:B------:R-:W-:-:S07]  /*2e50*/  FADD.FTZ R4, R4, R9 ;  /* 0x0000000904047221 */ /* 0x000fce0000010000 */
.L_x_39:
[----:B------:R-:W-:-:S04]  /*2e60*/  HFMA2 R9, -RZ, RZ, 0, 0 ;  /* 0x00000000ff097431 */ /* 0x000fc800000001ff */
[----:B0-----:R-:W-:Y:S05]  /*2e70*/  RET.REL.NODEC R8 `(_Z7computefiffiifffffffffffffffPffff) ;  /* 0xffffffd008607950 */ /* 0x001fea0003c3ffff */
.L_x_40:
[----:B------:R-:W-:-:S00]  /*2e80*/  BRA `(.L_x_40) ;  /* 0xfffffffc00fc7947 */ /* 0x000fc0000383ffff */
[----:B------:R-:W-:-:S00]  /*2e90*/  NOP ;  /* 0x0000000000007918 */ /* 0x000fc00000000000 */
        /* <DEDUP_REMOVED lines=14> */
.L_x_41:


//--------------------- .nv.global.init           --------------------------
	.section	.nv.global.init,"aw",@progbits
.nv.global.init:
	.type		$str,@object
	.size		$str,(.L_0 - $str)
$str:
        /*0000*/ 	.byte	0x25, 0x2e, 0x31, 0x37, 0x67, 0x0a, 0x00
.L_0:


//--------------------- .nv.shared.reserved.0     --------------------------
	.section	.nv.shared.reserved.0,"aw",@nobits
	.weak		__nv_reservedSMEM_offset_0_alias
	.size		__nv_reservedSMEM_offset_0_alias, 0, 64
	.other		__nv_reservedSMEM_offset_0_alias,@"STO_CUDA_RESERVED_SHARED STV_DEFAULT"
__nv_reservedSMEM_offset_0_alias:
	.zero		0
	.zero		64


//--------------------- .nv.constant0._Z7computefiffiifffffffffffffffPffff --------------------------
	.section	.nv.constant0._Z7computefiffiifffffffffffffffPffff,"a",@progbits
	.sectionflags	@""
	.align	4
.nv.constant0._Z7computefiffiifffffffffffffffPffff:
	.zero		1004


//--------------------- SYMBOLS --------------------------

	.type		.nv.reservedSmem.offset0,@object
	.size		.nv.reservedSmem.offset0,0x4
	.type		vprintf,@function
